	.target	sm_100a

	.elftype	@"ET_EXEC"


//--------------------- .note.nv.tkinfo           --------------------------
	.section	.note.nv.tkinfo,"",@"SHT_NOTE"
	.sectionflags	@"SHF_NOTE_NV_TKINFO"
	.tkinfo
        /*0018*/ 	.word	0x00000002
        /*0030*/ 	.string	""
        /*0030*/ 	.string	"ptxas"
        /*0030*/ 	.string	"Cuda compilation tools, release 13.0, V13.0.88"
        /*0030*/ 	.string	"Build cuda_13.0.r13.0/compiler.36424714_0"
        /*0030*/ 	.string	"-arch sm_100a -m 64 "



//--------------------- .note.nv.cuinfo           --------------------------
	.section	.note.nv.cuinfo,"",@"SHT_NOTE"
	.sectionflags	@"SHF_NOTE_NV_CUINFO"
        /*0018*/ 	.short	0x0002
        /*001a*/ 	.short	0x0064
        /*001c*/ 	.short	0x0082
	.zero		2


//--------------------- .nv.info                  --------------------------
	.section	.nv.info,"",@"SHT_CUDA_INFO"
	.align	4


	//----- nvinfo : EIATTR_REGCOUNT
	.align		4
        /*0000*/ 	.byte	0x04, 0x2f
        /*0002*/ 	.short	(.L_19 - .L_18)
	.align		4
.L_18:
        /*0004*/ 	.word	index@(_ZN7cutlass13device_kernelINS_4gemm6kernel13GemmUniversalIN4cute5tupleIJiiiiEEENS1_10collective13CollectiveMmaINS1_35MainloopSm100TmaUmmaWarpSpecializedILi7ELi2ELi4ENS5_IJNS4_1CILi4EEENSA_ILi2EEENSA_ILi1EEEEEEEENS5_IJNSA_ILi128EEESG_NSA_ILi64EEEEEENS_6half_tENS5_IJSD_llEEESJ_SK_NS4_8TiledMMAINS4_8MMA_AtomIJNS4_26SM100_MMA_F16BF16_2x1SM_SSISJ_SJ_fLi128ELi128ELNS4_4UMMA5MajorE1ELSP_1ELNSO_7ScaleInE0ELSQ_0EEEEEENS4_6LayoutINS5_IJSD_SD_SD_EEENS5_IJNSA_ILi0EEESV_SV_EEEEENS5_IJNS4_10UnderscoreESY_SY_EEEEENS4_28SM100_TMA_2SM_LOAD_MULTICASTENS4_14ComposedLayoutINS4_7SwizzleILi3ELi4ELi3EEENS4_18smem_ptr_flag_bitsILi16EEENST_INS5_IJSH_NSA_ILi8EEEEEENS5_IJSD_SH_EEEEEEEvNS4_8identityES11_S1B_vS1C_EENS_8epilogue10collective18CollectiveEpilogueINS1E_23Sm100TmaWarpSpecializedILi4ELi2ELi16ELb1ELb0EEEJNS5_IJSH_SG_SH_EEENS5_IJNST_ISH_SD_EENST_INS5_IJNSA_ILi16EEESC_EEES19_EEEEESJ_NS5_IJlSD_lEEESJ_S1P_NS1E_6fusion15FusionCallbacksIS1I_NS1Q_17LinearCombinationISJ_fSJ_fLNS_15FloatRoundStyleE2EEES1J_S1O_JEEENS4_5SM1004TMEM4LOAD26SM100_TMEM_LOAD_32dp32b16xENS4_13SM90_TMA_LOADENS12_INS13_ILi1ELi4ELi3EEES16_NST_INS5_IJS17_S1L_EEENS5_IJS1L_SD_EEEEEEENS4_39AutoVectorizingCopyWithAssumedAlignmentILi128EEENS4_14SM90_TMA_STOREES25_S27_S27_EEEvvEEEEvNT_6ParamsE)
        /*0008*/ 	.word	0x0000005f


	//----- nvinfo : EIATTR_FRAME_SIZE
	.align		4
.L_19:
        /*000c*/ 	.byte	0x04, 0x11
        /*000e*/ 	.short	(.L_21 - .L_20)
	.align		4
.L_20:
        /*0010*/ 	.word	index@($__internal_2_$__cuda_sm10x_tcgen05_guardrail_trap_unallocated_columns_being_dealloced)
        /*0014*/ 	.word	0x00000000


	//----- nvinfo : EIATTR_FRAME_SIZE
	.align		4
.L_21:
        /*0018*/ 	.byte	0x04, 0x11
        /*001a*/ 	.short	(.L_23 - .L_22)
	.align		4
.L_22:
        /*001c*/ 	.word	index@($__internal_1_$__cuda_sm10x_tcgen05_guardrail_trap_phase_invalid_during_alloc)
        /*0020*/ 	.word	0x00000000


	//----- nvinfo : EIATTR_FRAME_SIZE
	.align		4
.L_23:
        /*0024*/ 	.byte	0x04, 0x11
        /*0026*/ 	.short	(.L_25 - .L_24)
	.align		4
.L_24:
        /*0028*/ 	.word	index@($__internal_0_$__cuda_sm10x_tcgen05_guardrail_trap_col_being_dealloced_not_returned_by_alloc)
        /*002c*/ 	.word	0x00000000


	//----- nvinfo : EIATTR_FRAME_SIZE
	.align		4
.L_25:
        /*0030*/ 	.byte	0x04, 0x11
        /*0032*/ 	.short	(.L_27 - .L_26)
	.align		4
.L_26:
        /*0034*/ 	.word	index@(_ZN7cutlass13device_kernelINS_4gemm6kernel13GemmUniversalIN4cute5tupleIJiiiiEEENS1_10collective13CollectiveMmaINS1_35MainloopSm100TmaUmmaWarpSpecializedILi7ELi2ELi4ENS5_IJNS4_1CILi4EEENSA_ILi2EEENSA_ILi1EEEEEEEENS5_IJNSA_ILi128EEESG_NSA_ILi64EEEEEENS_6half_tENS5_IJSD_llEEESJ_SK_NS4_8TiledMMAINS4_8MMA_AtomIJNS4_26SM100_MMA_F16BF16_2x1SM_SSISJ_SJ_fLi128ELi128ELNS4_4UMMA5MajorE1ELSP_1ELNSO_7ScaleInE0ELSQ_0EEEEEENS4_6LayoutINS5_IJSD_SD_SD_EEENS5_IJNSA_ILi0EEESV_SV_EEEEENS5_IJNS4_10UnderscoreESY_SY_EEEEENS4_28SM100_TMA_2SM_LOAD_MULTICASTENS4_14ComposedLayoutINS4_7SwizzleILi3ELi4ELi3EEENS4_18smem_ptr_flag_bitsILi16EEENST_INS5_IJSH_NSA_ILi8EEEEEENS5_IJSD_SH_EEEEEEEvNS4_8identityES11_S1B_vS1C_EENS_8epilogue10collective18CollectiveEpilogueINS1E_23Sm100TmaWarpSpecializedILi4ELi2ELi16ELb1ELb0EEEJNS5_IJSH_SG_SH_EEENS5_IJNST_ISH_SD_EENST_INS5_IJNSA_ILi16EEESC_EEES19_EEEEESJ_NS5_IJlSD_lEEESJ_S1P_NS1E_6fusion15FusionCallbacksIS1I_NS1Q_17LinearCombinationISJ_fSJ_fLNS_15FloatRoundStyleE2EEES1J_S1O_JEEENS4_5SM1004TMEM4LOAD26SM100_TMEM_LOAD_32dp32b16xENS4_13SM90_TMA_LOADENS12_INS13_ILi1ELi4ELi3EEES16_NST_INS5_IJS17_S1L_EEENS5_IJS1L_SD_EEEEEEENS4_39AutoVectorizingCopyWithAssumedAlignmentILi128EEENS4_14SM90_TMA_STOREES25_S27_S27_EEEvvEEEEvNT_6ParamsE)
        /*0038*/ 	.word	0x00000000


	//----- nvinfo : EIATTR_MIN_STACK_SIZE
	.align		4
.L_27:
        /*003c*/ 	.byte	0x04, 0x12
        /*003e*/ 	.short	(.L_29 - .L_28)
	.align		4
.L_28:
        /*0040*/ 	.word	index@(_ZN7cutlass13device_kernelINS_4gemm6kernel13GemmUniversalIN4cute5tupleIJiiiiEEENS1_10collective13CollectiveMmaINS1_35MainloopSm100TmaUmmaWarpSpecializedILi7ELi2ELi4ENS5_IJNS4_1CILi4EEENSA_ILi2EEENSA_ILi1EEEEEEEENS5_IJNSA_ILi128EEESG_NSA_ILi64EEEEEENS_6half_tENS5_IJSD_llEEESJ_SK_NS4_8TiledMMAINS4_8MMA_AtomIJNS4_26SM100_MMA_F16BF16_2x1SM_SSISJ_SJ_fLi128ELi128ELNS4_4UMMA5MajorE1ELSP_1ELNSO_7ScaleInE0ELSQ_0EEEEEENS4_6LayoutINS5_IJSD_SD_SD_EEENS5_IJNSA_ILi0EEESV_SV_EEEEENS5_IJNS4_10UnderscoreESY_SY_EEEEENS4_28SM100_TMA_2SM_LOAD_MULTICASTENS4_14ComposedLayoutINS4_7SwizzleILi3ELi4ELi3EEENS4_18smem_ptr_flag_bitsILi16EEENST_INS5_IJSH_NSA_ILi8EEEEEENS5_IJSD_SH_EEEEEEEvNS4_8identityES11_S1B_vS1C_EENS_8epilogue10collective18CollectiveEpilogueINS1E_23Sm100TmaWarpSpecializedILi4ELi2ELi16ELb1ELb0EEEJNS5_IJSH_SG_SH_EEENS5_IJNST_ISH_SD_EENST_INS5_IJNSA_ILi16EEESC_EEES19_EEEEESJ_NS5_IJlSD_lEEESJ_S1P_NS1E_6fusion15FusionCallbacksIS1I_NS1Q_17LinearCombinationISJ_fSJ_fLNS_15FloatRoundStyleE2EEES1J_S1O_JEEENS4_5SM1004TMEM4LOAD26SM100_TMEM_LOAD_32dp32b16xENS4_13SM90_TMA_LOADENS12_INS13_ILi1ELi4ELi3EEES16_NST_INS5_IJS17_S1L_EEENS5_IJS1L_SD_EEEEEEENS4_39AutoVectorizingCopyWithAssumedAlignmentILi128EEENS4_14SM90_TMA_STOREES25_S27_S27_EEEvvEEEEvNT_6ParamsE)
        /*0044*/ 	.word	0x00000000
.L_29:


//--------------------- .nv.compat                --------------------------
	.section	.nv.compat,"",@"SHT_CUDA_COMPAT_INFO"
	.align	4
        /*0000*/ 	.byte	0x02, 0x09, 0x01, 0x00, 0x02, 0x02, 0x02, 0x00, 0x02, 0x05, 0x05, 0x00, 0x03, 0x07, 0x01, 0x01
        /*0010*/ 	.byte	0x02, 0x03, 0x01, 0x00, 0x02, 0x06, 0x01, 0x00, 0x04, 0x0b, 0x08, 0x00, 0x09, 0x00, 0x00, 0x00
        /*0020*/ 	.byte	0x00, 0x00, 0x00, 0x00


//--------------------- .nv.info._ZN7cutlass13device_kernelINS_4gemm6kernel13GemmUniversalIN4cute5tupleIJiiiiEEENS1_10collective13CollectiveMmaINS1_35MainloopSm100TmaUmmaWarpSpecializedILi7ELi2ELi4ENS5_IJNS4_1CILi4EEENSA_ILi2EEENSA_ILi1EEEEEEEENS5_IJNSA_ILi128EEESG_NSA_ILi64EEEEEENS_6half_tENS5_IJSD_llEEESJ_SK_NS4_8TiledMMAINS4_8MMA_AtomIJNS4_26SM100_MMA_F16BF16_2x1SM_SSISJ_SJ_fLi128ELi128ELNS4_4UMMA5MajorE1ELSP_1ELNSO_7ScaleInE0ELSQ_0EEEEEENS4_6LayoutINS5_IJSD_SD_SD_EEENS5_IJNSA_ILi0EEESV_SV_EEEEENS5_IJNS4_10UnderscoreESY_SY_EEEEENS4_28SM100_TMA_2SM_LOAD_MULTICASTENS4_14ComposedLayoutINS4_7SwizzleILi3ELi4ELi3EEENS4_18smem_ptr_flag_bitsILi16EEENST_INS5_IJSH_NSA_ILi8EEEEEENS5_IJSD_SH_EEEEEEEvNS4_8identityES11_S1B_vS1C_EENS_8epilogue10collective18CollectiveEpilogueINS1E_23Sm100TmaWarpSpecializedILi4ELi2ELi16ELb1ELb0EEEJNS5_IJSH_SG_SH_EEENS5_IJNST_ISH_SD_EENST_INS5_IJNSA_ILi16EEESC_EEES19_EEEEESJ_NS5_IJlSD_lEEESJ_S1P_NS1E_6fusion15FusionCallbacksIS1I_NS1Q_17LinearCombinationISJ_fSJ_fLNS_15FloatRoundStyleE2EEES1J_S1O_JEEENS4_5SM1004TMEM4LOAD26SM100_TMEM_LOAD_32dp32b16xENS4_13SM90_TMA_LOADENS12_INS13_ILi1ELi4ELi3EEES16_NST_INS5_IJS17_S1L_EEENS5_IJS1L_SD_EEEEEEENS4_39AutoVectorizingCopyWithAssumedAlignmentILi128EEENS4_14SM90_TMA_STOREES25_S27_S27_EEEvvEEEEvNT_6ParamsE --------------------------
	.section	.nv.info._ZN7cutlass13device_kernelINS_4gemm6kernel13GemmUniversalIN4cute5tupleIJiiiiEEENS1_10collective13CollectiveMmaINS1_35MainloopSm100TmaUmmaWarpSpecializedILi7ELi2ELi4ENS5_IJNS4_1CILi4EEENSA_ILi2EEENSA_ILi1EEEEEEEENS5_IJNSA_ILi128EEESG_NSA_ILi64EEEEEENS_6half_tENS5_IJSD_llEEESJ_SK_NS4_8TiledMMAINS4_8MMA_AtomIJNS4_26SM100_MMA_F16BF16_2x1SM_SSISJ_SJ_fLi128ELi128ELNS4_4UMMA5MajorE1ELSP_1ELNSO_7ScaleInE0ELSQ_0EEEEEENS4_6LayoutINS5_IJSD_SD_SD_EEENS5_IJNSA_ILi0EEESV_SV_EEEEENS5_IJNS4_10UnderscoreESY_SY_EEEEENS4_28SM100_TMA_2SM_LOAD_MULTICASTENS4_14ComposedLayoutINS4_7SwizzleILi3ELi4ELi3EEENS4_18smem_ptr_flag_bitsILi16EEENST_INS5_IJSH_NSA_ILi8EEEEEENS5_IJSD_SH_EEEEEEEvNS4_8identityES11_S1B_vS1C_EENS_8epilogue10collective18CollectiveEpilogueINS1E_23Sm100TmaWarpSpecializedILi4ELi2ELi16ELb1ELb0EEEJNS5_IJSH_SG_SH_EEENS5_IJNST_ISH_SD_EENST_INS5_IJNSA_ILi16EEESC_EEES19_EEEEESJ_NS5_IJlSD_lEEESJ_S1P_NS1E_6fusion15FusionCallbacksIS1I_NS1Q_17LinearCombinationISJ_fSJ_fLNS_15FloatRoundStyleE2EEES1J_S1O_JEEENS4_5SM1004TMEM4LOAD26SM100_TMEM_LOAD_32dp32b16xENS4_13SM90_TMA_LOADENS12_INS13_ILi1ELi4ELi3EEES16_NST_INS5_IJS17_S1L_EEENS5_IJS1L_SD_EEEEEEENS4_39AutoVectorizingCopyWithAssumedAlignmentILi128EEENS4_14SM90_TMA_STOREES25_S27_S27_EEEvvEEEEvNT_6ParamsE,"",@"SHT_CUDA_INFO"
	.sectionflags	@""
	.align	4


	//----- nvinfo : EIATTR_CUDA_API_VERSION
	.align		4
        /*0000*/ 	.byte	0x04, 0x37
        /*0002*/ 	.short	(.L_31 - .L_30)
.L_30:
        /*0004*/ 	.word	0x00000082


	//----- nvinfo : EIATTR_KPARAM_INFO
	.align		4
.L_31:
        /*0008*/ 	.byte	0x04, 0x17
        /*000a*/ 	.short	(.L_33 - .L_32)
.L_32:
        /*000c*/ 	.word	0x00000000
        /*0010*/ 	.short	0x0000
        /*0012*/ 	.short	0x0000
        /*0014*/ 	.byte	0x00, 0xf0, 0x01, 0x20


	//----- nvinfo : EIATTR_AT_ENTRY_FRAGMENTS
	.align		4
.L_33:
        /*0018*/ 	.byte	0x04, 0x4f
        /*001a*/ 	.short	(.L_35 - .L_34)


	//   ....[0]....
.L_34:
        /*001c*/ 	.word	0x00000007


	//----- nvinfo : EIATTR_RESERVED_SMEM_USED
	.align		4
.L_35:
        /*0020*/ 	.byte	0x01, 0x41
	.zero		2


	//----- nvinfo : EIATTR_SPARSE_MMA_MASK
	.align		4
        /*0024*/ 	.byte	0x03, 0x50
        /*0026*/ 	.short	0x0000


	//----- nvinfo : EIATTR_TCGEN05_2CTA_USED
	.align		4
        /*0028*/ 	.byte	0x01, 0x52
	.zero		2


	//----- nvinfo : EIATTR_MAXREG_COUNT
	.align		4
        /*002c*/ 	.byte	0x03, 0x1b
        /*002e*/ 	.short	0x00ff


	//----- nvinfo : EIATTR_NUM_BARRIERS
	.align		4
        /*0030*/ 	.byte	0x02, 0x4c
        /*0032*/ 	.byte	0x07
	.zero		1


	//----- nvinfo : EIATTR_EXTERNS
	.align		4
        /*0034*/ 	.byte	0x04, 0x0f
        /*0036*/ 	.short	(.L_37 - .L_36)


	//   ....[0]....
	.align		4
.L_36:
        /*0038*/ 	.word	index@(__assertfail)


	//----- nvinfo : EIATTR_MERCURY_ISA_VERSION
	.align		4
.L_37:
        /*003c*/ 	.byte	0x03, 0x5f
        /*003e*/ 	.short	0x0101


	//----- nvinfo : EIATTR_INT_WARP_WIDE_INSTR_OFFSETS
	.align		4
        /*0040*/ 	.byte	0x04, 0x31
        /*0042*/ 	.short	(.L_39 - .L_38)


	//   ....[0]....
.L_38:
        /*0044*/ 	.word	0x00000db0


	//   ....[1]....
        /*0048*/ 	.word	0x00000e50


	//   ....[2]....
        /*004c*/ 	.word	0x000024e0


	//   ....[3]....
        /*0050*/ 	.word	0x00004550


	//   ....[4]....
        /*0054*/ 	.word	0x00004570


	//   ....[5]....
        /*0058*/ 	.word	0x000045a0


	//   ....[6]....
        /*005c*/ 	.word	0x00004eb0


	//   ....[7]....
        /*0060*/ 	.word	0x00004ed0


	//   ....[8]....
        /*0064*/ 	.word	0x00004fa0


	//   ....[9]....
        /*0068*/ 	.word	0x00005080


	//   ....[10]....
        /*006c*/ 	.word	0x000050a0


	//   ....[11]....
        /*0070*/ 	.word	0x00005160


	//   ....[12]....
        /*0074*/ 	.word	0x00005260


	//   ....[13]....
        /*0078*/ 	.word	0x00005280


	//   ....[14]....
        /*007c*/ 	.word	0x000053b0


	//   ....[15]....
        /*0080*/ 	.word	0x00005530


	//   ....[16]....
        /*0084*/ 	.word	0x00005540


	//   ....[17]....
        /*0088*/ 	.word	0x00005660


	//----- nvinfo : EIATTR_COOP_GROUP_MASK_REGIDS
	.align		4
.L_39:
        /*008c*/ 	.byte	0x04, 0x29
        /*008e*/ 	.short	(.L_41 - .L_40)


	//   ....[0]....
.L_40:
        /*0090*/ 	.word	0xffffffff


	//   ....[1]....
        /*0094*/ 	.word	0xffffffff


	//   ....[2]....
        /*0098*/ 	.word	0xffffffff


	//   ....[3]....
        /*009c*/ 	.word	0xffffffff


	//   ....[4]....
        /*00a0*/ 	.word	0xffffffff


	//   ....[5]....
        /*00a4*/ 	.word	0xffffffff


	//   ....[6]....
        /*00a8*/ 	.word	0xffffffff


	//   ....[7]....
        /*00ac*/ 	.word	0xffffffff


	//   ....[8]....
        /*00b0*/ 	.word	0xffffffff


	//   ....[9]....
        /*00b4*/ 	.word	0xffffffff


	//   ....[10]....
        /*00b8*/ 	.word	0xffffffff


	//   ....[11]....
        /*00bc*/ 	.word	0xffffffff


	//   ....[12]....
        /*00c0*/ 	.word	0xffffffff


	//   ....[13]....
        /*00c4*/ 	.word	0xffffffff


	//----- nvinfo : EIATTR_COOP_GROUP_INSTR_OFFSETS
	.align		4
.L_41:
        /*00c8*/ 	.byte	0x04, 0x28
        /*00ca*/ 	.short	(.L_43 - .L_42)


	//   ....[0]....
.L_42:
        /*00cc*/ 	.word	0x000000c0


	//   ....[1]....
        /*00d0*/ 	.word	0x00000500


	//   ....[2]....
        /*00d4*/ 	.word	0x00000720


	//   ....[3]....
        /*00d8*/ 	.word	0x000008b0


	//   ....[4]....
        /*00dc*/ 	.word	0x000009a0


	//   ....[5]....
        /*00e0*/ 	.word	0x00000b00


	//   ....[6]....
        /*00e4*/ 	.word	0x00000c90


	//   ....[7]....
        /*00e8*/ 	.word	0x00000ed0


	//   ....[8]....
        /*00ec*/ 	.word	0x000023c0


	//   ....[9]....
        /*00f0*/ 	.word	0x00003350


	//   ....[10]....
        /*00f4*/ 	.word	0x00003820


	//   ....[11]....
        /*00f8*/ 	.word	0x00003850


	//   ....[12]....
        /*00fc*/ 	.word	0x00004450


	//   ....[13]....
        /*0100*/ 	.word	0x00004660


	//----- nvinfo : EIATTR_VRC_CTA_INIT_COUNT
	.align		4
.L_43:
        /*0104*/ 	.byte	0x02, 0x4a
        /*0106*/ 	.byte	0x80
	.zero		1


	//----- nvinfo : EIATTR_SYSCALL_OFFSETS
	.align		4
        /*0108*/ 	.byte	0x04, 0x46
        /*010a*/ 	.short	(.L_45 - .L_44)


	//   ....[0]....
.L_44:
        /*010c*/ 	.word	0x000061a0


	//   ....[1]....
        /*0110*/ 	.word	0x00006290


	//   ....[2]....
        /*0114*/ 	.word	0x00006990


	//   ....[3]....
        /*0118*/ 	.word	0x000072b0


	//   ....[4]....
        /*011c*/ 	.word	0x00007b70


	//   ....[5]....
        /*0120*/ 	.word	0x00008430


	//----- nvinfo : EIATTR_MBARRIER_INSTR_OFFSETS
	.align		4
.L_45:
        /*0124*/ 	.byte	0x04, 0x39
        /*0126*/ 	.short	(.L_47 - .L_46)


	//   ....[0]....
.L_46:
        /*0128*/ 	.word	0x00000630
        /*012c*/ 	.word	0x000000ff
        /*0130*/ 	.word	0x00000000
        /*0134*/ 	.short	0x0100
        /*0136*/ 	.byte	0x07
	.zero		1


	//   ....[1]....
        /*0138*/ 	.word	0x00000640
        /*013c*/ 	.word	0x000000ff
        /*0140*/ 	.word	0x00000038
        /*0144*/ 	.short	0x0100
        /*0146*/ 	.byte	0x07
	.zero		1


	//   ....[2]....
        /*0148*/ 	.word	0x00000650
        /*014c*/ 	.word	0x000000ff
        /*0150*/ 	.word	0x00000008
        /*0154*/ 	.short	0x0100
        /*0156*/ 	.byte	0x07
	.zero		1


	//   ....[3]....
        /*0158*/ 	.word	0x00000660
        /*015c*/ 	.word	0x000000ff
        /*0160*/ 	.word	0x00000040
        /*0164*/ 	.short	0x0100
        /*0166*/ 	.byte	0x07
	.zero		1


	//   ....[4]....
        /*0168*/ 	.word	0x00000670
        /*016c*/ 	.word	0x000000ff
        /*0170*/ 	.word	0x00000010
        /*0174*/ 	.short	0x0100
        /*0176*/ 	.byte	0x07
	.zero		1


	//   ....[5]....
        /*0178*/ 	.word	0x00000680
        /*017c*/ 	.word	0x000000ff
        /*0180*/ 	.word	0x00000048
        /*0184*/ 	.short	0x0100
        /*0186*/ 	.byte	0x07
	.zero		1


	//   ....[6]....
        /*0188*/ 	.word	0x00000690
        /*018c*/ 	.word	0x000000ff
        /*0190*/ 	.word	0x00000018
        /*0194*/ 	.short	0x0100
        /*0196*/ 	.byte	0x07
	.zero		1


	//   ....[7]....
        /*0198*/ 	.word	0x000006a0
        /*019c*/ 	.word	0x000000ff
        /*01a0*/ 	.word	0x00000050
        /*01a4*/ 	.short	0x0100
        /*01a6*/ 	.byte	0x07
	.zero		1


	//   ....[8]....
        /*01a8*/ 	.word	0x000006b0
        /*01ac*/ 	.word	0x000000ff
        /*01b0*/ 	.word	0x00000020
        /*01b4*/ 	.short	0x0100
        /*01b6*/ 	.byte	0x07
	.zero		1


	//   ....[9]....
        /*01b8*/ 	.word	0x000006c0
        /*01bc*/ 	.word	0x000000ff
        /*01c0*/ 	.word	0x00000058
        /*01c4*/ 	.short	0x0100
        /*01c6*/ 	.byte	0x07
	.zero		1


	//   ....[10]....
        /*01c8*/ 	.word	0x000006d0
        /*01cc*/ 	.word	0x000000ff
        /*01d0*/ 	.word	0x00000028
        /*01d4*/ 	.short	0x0100
        /*01d6*/ 	.byte	0x07
	.zero		1


	//   ....[11]....
        /*01d8*/ 	.word	0x000006e0
        /*01dc*/ 	.word	0x000000ff
        /*01e0*/ 	.word	0x00000060
        /*01e4*/ 	.short	0x0100
        /*01e6*/ 	.byte	0x07
	.zero		1


	//   ....[12]....
        /*01e8*/ 	.word	0x000006f0
        /*01ec*/ 	.word	0x000000ff
        /*01f0*/ 	.word	0x00000030
        /*01f4*/ 	.short	0x0100
        /*01f6*/ 	.byte	0x07
	.zero		1


	//   ....[13]....
        /*01f8*/ 	.word	0x00000700
        /*01fc*/ 	.word	0x000000ff
        /*0200*/ 	.word	0x00000068
        /*0204*/ 	.short	0x0100
        /*0206*/ 	.byte	0x07
	.zero		1


	//   ....[14]....
        /*0208*/ 	.word	0x00000820
        /*020c*/ 	.word	0x000000ff
        /*0210*/ 	.word	0x00000070
        /*0214*/ 	.short	0x0100
        /*0216*/ 	.byte	0x07
	.zero		1


	//   ....[15]....
        /*0218*/ 	.word	0x00000830
        /*021c*/ 	.word	0x000000ff
        /*0220*/ 	.word	0x00000090
        /*0224*/ 	.short	0x0100
        /*0226*/ 	.byte	0x07
	.zero		1


	//   ....[16]....
        /*0228*/ 	.word	0x00000840
        /*022c*/ 	.word	0x000000ff
        /*0230*/ 	.word	0x00000078
        /*0234*/ 	.short	0x0100
        /*0236*/ 	.byte	0x07
	.zero		1


	//   ....[17]....
        /*0238*/ 	.word	0x00000850
        /*023c*/ 	.word	0x000000ff
        /*0240*/ 	.word	0x00000098
        /*0244*/ 	.short	0x0100
        /*0246*/ 	.byte	0x07
	.zero		1


	//   ....[18]....
        /*0248*/ 	.word	0x00000860
        /*024c*/ 	.word	0x000000ff
        /*0250*/ 	.word	0x00000080
        /*0254*/ 	.short	0x0100
        /*0256*/ 	.byte	0x07
	.zero		1


	//   ....[19]....
        /*0258*/ 	.word	0x00000870
        /*025c*/ 	.word	0x000000ff
        /*0260*/ 	.word	0x000000a0
        /*0264*/ 	.short	0x0100
        /*0266*/ 	.byte	0x07
	.zero		1


	//   ....[20]....
        /*0268*/ 	.word	0x00000880
        /*026c*/ 	.word	0x000000ff
        /*0270*/ 	.word	0x00000088
        /*0274*/ 	.short	0x0100
        /*0276*/ 	.byte	0x07
	.zero		1


	//   ....[21]....
        /*0278*/ 	.word	0x00000890
        /*027c*/ 	.word	0x000000ff
        /*0280*/ 	.word	0x000000a8
        /*0284*/ 	.short	0x0100
        /*0286*/ 	.byte	0x07
	.zero		1


	//   ....[22]....
        /*0288*/ 	.word	0x00000970
        /*028c*/ 	.word	0x000000ff
        /*0290*/ 	.word	0x000000b0
        /*0294*/ 	.short	0x0100
        /*0296*/ 	.byte	0x05
	.zero		1


	//   ....[23]....
        /*0298*/ 	.word	0x00000980
        /*029c*/ 	.word	0x000000ff
        /*02a0*/ 	.word	0x000000b8
        /*02a4*/ 	.short	0x0100
        /*02a6*/ 	.byte	0x05
	.zero		1


	//   ....[24]....
        /*02a8*/ 	.word	0x00000ab0
        /*02ac*/ 	.word	0x000000ff
        /*02b0*/ 	.word	0x000000c0
        /*02b4*/ 	.short	0x0100
        /*02b6*/ 	.byte	0x05
	.zero		1


	//   ....[25]....
        /*02b8*/ 	.word	0x00000ac0
        /*02bc*/ 	.word	0x000000ff
        /*02c0*/ 	.word	0x000000d0
        /*02c4*/ 	.short	0x0100
        /*02c6*/ 	.byte	0x05
	.zero		1


	//   ....[26]....
        /*02c8*/ 	.word	0x00000ad0
        /*02cc*/ 	.word	0x000000ff
        /*02d0*/ 	.word	0x000000c8
        /*02d4*/ 	.short	0x0100
        /*02d6*/ 	.byte	0x05
	.zero		1


	//   ....[27]....
        /*02d8*/ 	.word	0x00000ae0
        /*02dc*/ 	.word	0x000000ff
        /*02e0*/ 	.word	0x000000d8
        /*02e4*/ 	.short	0x0100
        /*02e6*/ 	.byte	0x05
	.zero		1


	//   ....[28]....
        /*02e8*/ 	.word	0x00000c00
        /*02ec*/ 	.word	0x000000ff
        /*02f0*/ 	.word	0x000000e0
        /*02f4*/ 	.short	0x0100
        /*02f6*/ 	.byte	0x07
	.zero		1


	//   ....[29]....
        /*02f8*/ 	.word	0x00000c10
        /*02fc*/ 	.word	0x000000ff
        /*0300*/ 	.word	0x00000100
        /*0304*/ 	.short	0x0100
        /*0306*/ 	.byte	0x07
	.zero		1


	//   ....[30]....
        /*0308*/ 	.word	0x00000c20
        /*030c*/ 	.word	0x000000ff
        /*0310*/ 	.word	0x000000e8
        /*0314*/ 	.short	0x0100
        /*0316*/ 	.byte	0x07
	.zero		1


	//   ....[31]....
        /*0318*/ 	.word	0x00000c30
        /*031c*/ 	.word	0x000000ff
        /*0320*/ 	.word	0x00000108
        /*0324*/ 	.short	0x0100
        /*0326*/ 	.byte	0x07
	.zero		1


	//   ....[32]....
        /*0328*/ 	.word	0x00000c40
        /*032c*/ 	.word	0x000000ff
        /*0330*/ 	.word	0x000000f0
        /*0334*/ 	.short	0x0100
        /*0336*/ 	.byte	0x07
	.zero		1


	//   ....[33]....
        /*0338*/ 	.word	0x00000c50
        /*033c*/ 	.word	0x000000ff
        /*0340*/ 	.word	0x00000110
        /*0344*/ 	.short	0x0100
        /*0346*/ 	.byte	0x07
	.zero		1


	//   ....[34]....
        /*0348*/ 	.word	0x00000c60
        /*034c*/ 	.word	0x000000ff
        /*0350*/ 	.word	0x000000f8
        /*0354*/ 	.short	0x0100
        /*0356*/ 	.byte	0x07
	.zero		1


	//   ....[35]....
        /*0358*/ 	.word	0x00000c70
        /*035c*/ 	.word	0x000000ff
        /*0360*/ 	.word	0x00000118
        /*0364*/ 	.short	0x0100
        /*0366*/ 	.byte	0x07
	.zero		1


	//   ....[36]....
        /*0368*/ 	.word	0x00000d60
        /*036c*/ 	.word	0x000000ff
        /*0370*/ 	.word	0x00000120
        /*0374*/ 	.short	0x0100
        /*0376*/ 	.byte	0x05
	.zero		1


	//   ....[37]....
        /*0378*/ 	.word	0x00000d70
        /*037c*/ 	.word	0x000000ff
        /*0380*/ 	.word	0x00000130
        /*0384*/ 	.short	0x0100
        /*0386*/ 	.byte	0x05
	.zero		1


	//   ....[38]....
        /*0388*/ 	.word	0x00000d80
        /*038c*/ 	.word	0x000000ff
        /*0390*/ 	.word	0x00000128
        /*0394*/ 	.short	0x0100
        /*0396*/ 	.byte	0x05
	.zero		1


	//   ....[39]....
        /*0398*/ 	.word	0x00000d90
        /*039c*/ 	.word	0x000000ff
        /*03a0*/ 	.word	0x00000138
        /*03a4*/ 	.short	0x0100
        /*03a6*/ 	.byte	0x05
	.zero		1


	//   ....[40]....
        /*03a8*/ 	.word	0x00000e90
        /*03ac*/ 	.word	0x000000ff
        /*03b0*/ 	.word	0x00000140
        /*03b4*/ 	.short	0x0100
        /*03b6*/ 	.byte	0x04
	.zero		1


	//   ....[41]....
        /*03b8*/ 	.word	0x00001ac0
        /*03bc*/ 	.word	0x00000003
        /*03c0*/ 	.word	0x00000130
        /*03c4*/ 	.short	0x010a
        /*03c6*/ 	.byte	0xff
	.zero		1


	//   ....[42]....
        /*03c8*/ 	.word	0x00001af0
        /*03cc*/ 	.word	0x00000003
        /*03d0*/ 	.word	0x00000120
        /*03d4*/ 	.short	0x0101
        /*03d6*/ 	.byte	0xff
	.zero		1


	//   ....[43]....
        /*03d8*/ 	.word	0x00001bf0
        /*03dc*/ 	.word	0x000000ff
        /*03e0*/ 	.word	0x00000038
        /*03e4*/ 	.short	0x010a
        /*03e6*/ 	.byte	0x08
	.zero		1


	//   ....[44]....
        /*03e8*/ 	.word	0x00001cc0
        /*03ec*/ 	.word	0x000000ff
        /*03f0*/ 	.word	0x00000038
        /*03f4*/ 	.short	0x010a
        /*03f6*/ 	.byte	0x21
	.zero		1


	//   ....[45]....
        /*03f8*/ 	.word	0x00001e70
        /*03fc*/ 	.word	0x000000ff
        /*0400*/ 	.word	0x00000038
        /*0404*/ 	.short	0x010a
        /*0406*/ 	.byte	0x08
	.zero		1


	//   ....[46]....
        /*0408*/ 	.word	0x00001fc0
        /*040c*/ 	.word	0x000000ff
        /*0410*/ 	.word	0x000000b8
        /*0414*/ 	.short	0x0101
        /*0416*/ 	.byte	0x06
	.zero		1


	//   ....[47]....
        /*0418*/ 	.word	0x00001fe0
        /*041c*/ 	.word	0x000000ff
        /*0420*/ 	.word	0x00000038
        /*0424*/ 	.short	0x010a
        /*0426*/ 	.byte	0x08
	.zero		1


	//   ....[48]....
        /*0428*/ 	.word	0x00002060
        /*042c*/ 	.word	0x000000ff
        /*0430*/ 	.word	0x00000038
        /*0434*/ 	.short	0x010a
        /*0436*/ 	.byte	0x21
	.zero		1


	//   ....[49]....
        /*0438*/ 	.word	0x000021a0
        /*043c*/ 	.word	0x000000ff
        /*0440*/ 	.word	0x00000038
        /*0444*/ 	.short	0x010a
        /*0446*/ 	.byte	0x08
	.zero		1


	//   ....[50]....
        /*0448*/ 	.word	0x000023f0
        /*044c*/ 	.word	0x00000002
        /*0450*/ 	.word	0x000000c0
        /*0454*/ 	.short	0x010a
        /*0456*/ 	.byte	0xff
	.zero		1


	//   ....[51]....
        /*0458*/ 	.word	0x000024b0
        /*045c*/ 	.word	0x00000002
        /*0460*/ 	.word	0x00000000
        /*0464*/ 	.short	0x0101
        /*0466*/ 	.byte	0xff
	.zero		1


	//   ....[52]....
        /*0468*/ 	.word	0x00002a10
        /*046c*/ 	.word	0x000000ff
        /*0470*/ 	.word	0x00000000
        /*0474*/ 	.short	0x010a
        /*0476*/ 	.byte	0x04
	.zero		1


	//   ....[53]....
        /*0478*/ 	.word	0x00002aa0
        /*047c*/ 	.word	0x000000ff
        /*0480*/ 	.word	0x00000000
        /*0484*/ 	.short	0x010a
        /*0486*/ 	.byte	0x04
	.zero		1


	//   ....[54]....
        /*0488*/ 	.word	0x00002b30
        /*048c*/ 	.word	0x000000ff
        /*0490*/ 	.word	0x00000000
        /*0494*/ 	.short	0x010a
        /*0496*/ 	.byte	0x04
	.zero		1


	//   ....[55]....
        /*0498*/ 	.word	0x00002bc0
        /*049c*/ 	.word	0x000000ff
        /*04a0*/ 	.word	0x00000000
        /*04a4*/ 	.short	0x010a
        /*04a6*/ 	.byte	0x04
	.zero		1


	//   ....[56]....
        /*04a8*/ 	.word	0x00002c50
        /*04ac*/ 	.word	0x000000ff
        /*04b0*/ 	.word	0x00000000
        /*04b4*/ 	.short	0x010a
        /*04b6*/ 	.byte	0x04
	.zero		1


	//   ....[57]....
        /*04b8*/ 	.word	0x00002ce0
        /*04bc*/ 	.word	0x000000ff
        /*04c0*/ 	.word	0x00000000
        /*04c4*/ 	.short	0x010a
        /*04c6*/ 	.byte	0x04
	.zero		1


	//   ....[58]....
        /*04c8*/ 	.word	0x00002d80
        /*04cc*/ 	.word	0x00000000
        /*04d0*/ 	.word	0x00000000
        /*04d4*/ 	.short	0x010a
        /*04d6*/ 	.byte	0xff
	.zero		1


	//   ....[59]....
        /*04d8*/ 	.word	0x00002eb0
        /*04dc*/ 	.word	0x00000000
        /*04e0*/ 	.word	0x00000120
        /*04e4*/ 	.short	0x010a
        /*04e6*/ 	.byte	0xff
	.zero		1


	//   ....[60]....
        /*04e8*/ 	.word	0x00002f20
        /*04ec*/ 	.word	0x00000004
        /*04f0*/ 	.word	0x00000000
        /*04f4*/ 	.short	0x0101
        /*04f6*/ 	.byte	0xff
	.zero		1


	//   ....[61]....
        /*04f8*/ 	.word	0x00002f40
        /*04fc*/ 	.word	0x000000ff
        /*0500*/ 	.word	0x000000d0
        /*0504*/ 	.short	0x010a
        /*0506*/ 	.byte	0x05
	.zero		1


	//   ....[62]....
        /*0508*/ 	.word	0x00003060
        /*050c*/ 	.word	0x00000000
        /*0510*/ 	.word	0x000000c0
        /*0514*/ 	.short	0x010a
        /*0516*/ 	.byte	0xff
	.zero		1


	//   ....[63]....
        /*0518*/ 	.word	0x00003160
        /*051c*/ 	.word	0x00000000
        /*0520*/ 	.word	0x00000000
        /*0524*/ 	.short	0x0101
        /*0526*/ 	.byte	0xff
	.zero		1


	//   ....[64]....
        /*0528*/ 	.word	0x000031f0
        /*052c*/ 	.word	0x000000ff
        /*0530*/ 	.word	0x000000d0
        /*0534*/ 	.short	0x0106
        /*0536*/ 	.byte	0x05
	.zero		1


	//   ....[65]....
        /*0538*/ 	.word	0x00003210
        /*053c*/ 	.word	0x000000ff
        /*0540*/ 	.word	0x000000d0
        /*0544*/ 	.short	0x010a
        /*0546*/ 	.byte	0x05
	.zero		1


	//   ....[66]....
        /*0548*/ 	.word	0x000032a0
        /*054c*/ 	.word	0x000000ff
        /*0550*/ 	.word	0x000000d0
        /*0554*/ 	.short	0x0106
        /*0556*/ 	.byte	0x04
	.zero		1


	//   ....[67]....
        /*0558*/ 	.word	0x000032e0
        /*055c*/ 	.word	0x00000000
        /*0560*/ 	.word	0x000000d0
        /*0564*/ 	.short	0x010a
        /*0566*/ 	.byte	0xff
	.zero		1


	//   ....[68]....
        /*0568*/ 	.word	0x00003520
        /*056c*/ 	.word	0x000000ff
        /*0570*/ 	.word	0x00000008
        /*0574*/ 	.short	0x010a
        /*0576*/ 	.byte	0x04
	.zero		1


	//   ....[69]....
        /*0578*/ 	.word	0x00003540
        /*057c*/ 	.word	0x000000ff
        /*0580*/ 	.word	0x00000008
        /*0584*/ 	.short	0x010a
        /*0586*/ 	.byte	0x04
	.zero		1


	//   ....[70]....
        /*0588*/ 	.word	0x000036d0
        /*058c*/ 	.word	0x000000ff
        /*0590*/ 	.word	0x00000008
        /*0594*/ 	.short	0x010a
        /*0596*/ 	.byte	0x04
	.zero		1


	//   ....[71]....
        /*0598*/ 	.word	0x000036f0
        /*059c*/ 	.word	0x000000ff
        /*05a0*/ 	.word	0x00000008
        /*05a4*/ 	.short	0x010a
        /*05a6*/ 	.byte	0x04
	.zero		1


	//   ....[72]....
        /*05a8*/ 	.word	0x000037b0
        /*05ac*/ 	.word	0x000000ff
        /*05b0*/ 	.word	0x00000000
        /*05b4*/ 	.short	0x0101
        /*05b6*/ 	.byte	0x05
	.zero		1


	//   ....[73]....
        /*05b8*/ 	.word	0x00003ad0
        /*05bc*/ 	.word	0x00000000
        /*05c0*/ 	.word	0x000000c0
        /*05c4*/ 	.short	0x010a
        /*05c6*/ 	.byte	0xff
	.zero		1


	//   ....[74]....
        /*05c8*/ 	.word	0x00003b90
        /*05cc*/ 	.word	0x00000000
        /*05d0*/ 	.word	0x00000000
        /*05d4*/ 	.short	0x0101
        /*05d6*/ 	.byte	0xff
	.zero		1


	//   ....[75]....
        /*05d8*/ 	.word	0x00003c50
        /*05dc*/ 	.word	0x000000ff
        /*05e0*/ 	.word	0x00000000
        /*05e4*/ 	.short	0x010a
        /*05e6*/ 	.byte	0x06
	.zero		1


	//   ....[76]....
        /*05e8*/ 	.word	0x00003c60
        /*05ec*/ 	.word	0x000000ff
        /*05f0*/ 	.word	0x00000100
        /*05f4*/ 	.short	0x010a
        /*05f6*/ 	.byte	0x07
	.zero		1


	//   ....[77]....
        /*05f8*/ 	.word	0x00003d10
        /*05fc*/ 	.word	0x000000ff
        /*0600*/ 	.word	0x00000000
        /*0604*/ 	.short	0x010a
        /*0606*/ 	.byte	0x06
	.zero		1


	//   ....[78]....
        /*0608*/ 	.word	0x00003e40
        /*060c*/ 	.word	0x000000ff
        /*0610*/ 	.word	0x00000000
        /*0614*/ 	.short	0x010a
        /*0616*/ 	.byte	0x1e
	.zero		1


	//   ....[79]....
        /*0618*/ 	.word	0x00004140
        /*061c*/ 	.word	0x000000ff
        /*0620*/ 	.word	0x00000000
        /*0624*/ 	.short	0x010a
        /*0626*/ 	.byte	0x07
	.zero		1


	//   ....[80]....
        /*0628*/ 	.word	0x000041d0
        /*062c*/ 	.word	0x000000ff
        /*0630*/ 	.word	0x00000000
        /*0634*/ 	.short	0x010a
        /*0636*/ 	.byte	0x07
	.zero		1


	//   ....[81]....
        /*0638*/ 	.word	0x00004260
        /*063c*/ 	.word	0x000000ff
        /*0640*/ 	.word	0x00000000
        /*0644*/ 	.short	0x010a
        /*0646*/ 	.byte	0x07
	.zero		1


	//   ....[82]....
        /*0648*/ 	.word	0x00004300
        /*064c*/ 	.word	0x00000000
        /*0650*/ 	.word	0x00000000
        /*0654*/ 	.short	0x010a
        /*0656*/ 	.byte	0xff
	.zero		1


	//   ....[83]....
        /*0658*/ 	.word	0x00004340
        /*065c*/ 	.word	0x00000000
        /*0660*/ 	.word	0x00000000
        /*0664*/ 	.short	0x010a
        /*0666*/ 	.byte	0xff
	.zero		1


	//   ....[84]....
        /*0668*/ 	.word	0x000043b0
        /*066c*/ 	.word	0x000000ff
        /*0670*/ 	.word	0x00000000
        /*0674*/ 	.short	0x0101
        /*0676*/ 	.byte	0x06
	.zero		1


	//   ....[85]....
        /*0678*/ 	.word	0x000043f0
        /*067c*/ 	.word	0x000000ff
        /*0680*/ 	.word	0x00000140
        /*0684*/ 	.short	0x010a
        /*0686*/ 	.byte	0x05
	.zero		1


	//   ....[86]....
        /*0688*/ 	.word	0x00004440
        /*068c*/ 	.word	0x000000ff
        /*0690*/ 	.word	0x00000000
        /*0694*/ 	.short	0x0101
        /*0696*/ 	.byte	0x06
	.zero		1


	//   ....[87]....
        /*0698*/ 	.word	0x00004850
        /*069c*/ 	.word	0x00000000
        /*06a0*/ 	.word	0x000000c0
        /*06a4*/ 	.short	0x010a
        /*06a6*/ 	.byte	0xff
	.zero		1


	//   ....[88]....
        /*06a8*/ 	.word	0x00004910
        /*06ac*/ 	.word	0x00000000
        /*06b0*/ 	.word	0x00000000
        /*06b4*/ 	.short	0x0101
        /*06b6*/ 	.byte	0xff
	.zero		1


	//   ....[89]....
        /*06b8*/ 	.word	0x00004c30
        /*06bc*/ 	.word	0x000000ff
        /*06c0*/ 	.word	0x000000b8
        /*06c4*/ 	.short	0x010a
        /*06c6*/ 	.byte	0x04
	.zero		1


	//   ....[90]....
        /*06c8*/ 	.word	0x00004e30
        /*06cc*/ 	.word	0x000000ff
        /*06d0*/ 	.word	0x00000090
        /*06d4*/ 	.short	0x010a
        /*06d6*/ 	.byte	0x04
	.zero		1


	//   ....[91]....
        /*06d8*/ 	.word	0x00005020
        /*06dc*/ 	.word	0x000000ff
        /*06e0*/ 	.word	0x00000070
        /*06e4*/ 	.short	0x010b
        /*06e6*/ 	.byte	0x04
	.zero		1


	//   ....[92]....
        /*06e8*/ 	.word	0x00005030
        /*06ec*/ 	.word	0x000000ff
        /*06f0*/ 	.word	0x00000000
        /*06f4*/ 	.short	0x0101
        /*06f6*/ 	.byte	0x07
	.zero		1


	//   ....[93]....
        /*06f8*/ 	.word	0x00005050
        /*06fc*/ 	.word	0x000000ff
        /*0700*/ 	.word	0x00000098
        /*0704*/ 	.short	0x010a
        /*0706*/ 	.byte	0x04
	.zero		1


	//   ....[94]....
        /*0708*/ 	.word	0x00005200
        /*070c*/ 	.word	0x000000ff
        /*0710*/ 	.word	0x00000078
        /*0714*/ 	.short	0x010b
        /*0716*/ 	.byte	0x04
	.zero		1


	//   ....[95]....
        /*0718*/ 	.word	0x00005210
        /*071c*/ 	.word	0x000000ff
        /*0720*/ 	.word	0x00000000
        /*0724*/ 	.short	0x0101
        /*0726*/ 	.byte	0x07
	.zero		1


	//   ....[96]....
        /*0728*/ 	.word	0x00005220
        /*072c*/ 	.word	0x000000ff
        /*0730*/ 	.word	0x000000a0
        /*0734*/ 	.short	0x010a
        /*0736*/ 	.byte	0x04
	.zero		1


	//   ....[97]....
        /*0738*/ 	.word	0x00005450
        /*073c*/ 	.word	0x000000ff
        /*0740*/ 	.word	0x00000080
        /*0744*/ 	.short	0x010b
        /*0746*/ 	.byte	0x04
	.zero		1


	//   ....[98]....
        /*0748*/ 	.word	0x000054c0
        /*074c*/ 	.word	0x000000ff
        /*0750*/ 	.word	0x00000000
        /*0754*/ 	.short	0x0101
        /*0756*/ 	.byte	0x07
	.zero		1


	//   ....[99]....
        /*0758*/ 	.word	0x00005500
        /*075c*/ 	.word	0x000000ff
        /*0760*/ 	.word	0x000000a8
        /*0764*/ 	.short	0x010a
        /*0766*/ 	.byte	0x04
	.zero		1


	//   ....[100]....
        /*0768*/ 	.word	0x00005730
        /*076c*/ 	.word	0x000000ff
        /*0770*/ 	.word	0x00000088
        /*0774*/ 	.short	0x010b
        /*0776*/ 	.byte	0x04
	.zero		1


	//   ....[101]....
        /*0778*/ 	.word	0x00005750
        /*077c*/ 	.word	0x000000ff
        /*0780*/ 	.word	0x00000000
        /*0784*/ 	.short	0x0101
        /*0786*/ 	.byte	0x05
	.zero		1


	//   ....[102]....
        /*0788*/ 	.word	0x00005780
        /*078c*/ 	.word	0x000000ff
        /*0790*/ 	.word	0x00000090
        /*0794*/ 	.short	0x010a
        /*0796*/ 	.byte	0x04
	.zero		1


	//   ....[103]....
        /*0798*/ 	.word	0x000057a0
        /*079c*/ 	.word	0x000000ff
        /*07a0*/ 	.word	0x00000098
        /*07a4*/ 	.short	0x010a
        /*07a6*/ 	.byte	0x04
	.zero		1


	//   ....[104]....
        /*07a8*/ 	.word	0x000057c0
        /*07ac*/ 	.word	0x000000ff
        /*07b0*/ 	.word	0x000000a0
        /*07b4*/ 	.short	0x010a
        /*07b6*/ 	.byte	0x04
	.zero		1


	//   ....[105]....
        /*07b8*/ 	.word	0x00005800
        /*07bc*/ 	.word	0x00000000
        /*07c0*/ 	.word	0x000000a8
        /*07c4*/ 	.short	0x010a
        /*07c6*/ 	.byte	0xff
	.zero		1


	//   ....[106]....
        /*07c8*/ 	.word	0x00005b60
        /*07cc*/ 	.word	0x00000000
        /*07d0*/ 	.word	0x000000c0
        /*07d4*/ 	.short	0x010a
        /*07d6*/ 	.byte	0xff
	.zero		1


	//   ....[107]....
        /*07d8*/ 	.word	0x00005c70
        /*07dc*/ 	.word	0x00000000
        /*07e0*/ 	.word	0x00000000
        /*07e4*/ 	.short	0x0101
        /*07e6*/ 	.byte	0xff
	.zero		1


	//   ....[108]....
        /*07e8*/ 	.word	0x00006670
        /*07ec*/ 	.word	0x000000ff
        /*07f0*/ 	.word	0x00000070
        /*07f4*/ 	.short	0x010a
        /*07f6*/ 	.byte	0x2c
	.zero		1


	//   ....[109]....
        /*07f8*/ 	.word	0x00006690
        /*07fc*/ 	.word	0x0000004e
        /*0800*/ 	.word	0x000000e0
        /*0804*/ 	.short	0x010a
        /*0806*/ 	.byte	0xff
	.zero		1


	//   ....[110]....
        /*0808*/ 	.word	0x000067a0
        /*080c*/ 	.word	0x000000ff
        /*0810*/ 	.word	0x00000070
        /*0814*/ 	.short	0x010a
        /*0816*/ 	.byte	0x2c
	.zero		1


	//   ....[111]....
        /*0818*/ 	.word	0x00006870
        /*081c*/ 	.word	0x0000004e
        /*0820*/ 	.word	0x000000e0
        /*0824*/ 	.short	0x010a
        /*0826*/ 	.byte	0xff
	.zero		1


	//   ....[112]....
        /*0828*/ 	.word	0x00007020
        /*082c*/ 	.word	0x00000000
        /*0830*/ 	.word	0x00000000
        /*0834*/ 	.short	0x0101
        /*0836*/ 	.byte	0xff
	.zero		1


	//   ....[113]....
        /*0838*/ 	.word	0x00007030
        /*083c*/ 	.word	0x00000003
        /*0840*/ 	.word	0x00000070
        /*0844*/ 	.short	0x010a
        /*0846*/ 	.byte	0xff
	.zero		1


	//   ....[114]....
        /*0848*/ 	.word	0x000070f0
        /*084c*/ 	.word	0x00000003
        /*0850*/ 	.word	0x00000070
        /*0854*/ 	.short	0x010a
        /*0856*/ 	.byte	0xff
	.zero		1


	//   ....[115]....
        /*0858*/ 	.word	0x000078e0
        /*085c*/ 	.word	0x00000056
        /*0860*/ 	.word	0x00000000
        /*0864*/ 	.short	0x0101
        /*0866*/ 	.byte	0xff
	.zero		1


	//   ....[116]....
        /*0868*/ 	.word	0x00007900
        /*086c*/ 	.word	0x00000057
        /*0870*/ 	.word	0x00000070
        /*0874*/ 	.short	0x010a
        /*0876*/ 	.byte	0xff
	.zero		1


	//   ....[117]....
        /*0878*/ 	.word	0x000079b0
        /*087c*/ 	.word	0x00000057
        /*0880*/ 	.word	0x00000070
        /*0884*/ 	.short	0x010a
        /*0886*/ 	.byte	0xff
	.zero		1


	//   ....[118]....
        /*0888*/ 	.word	0x000081a0
        /*088c*/ 	.word	0x00000056
        /*0890*/ 	.word	0x00000000
        /*0894*/ 	.short	0x0101
        /*0896*/ 	.byte	0xff
	.zero		1


	//   ....[119]....
        /*0898*/ 	.word	0x000081c0
        /*089c*/ 	.word	0x0000005c
        /*08a0*/ 	.word	0x00000070
        /*08a4*/ 	.short	0x010a
        /*08a6*/ 	.byte	0xff
	.zero		1


	//   ....[120]....
        /*08a8*/ 	.word	0x00008270
        /*08ac*/ 	.word	0x0000005c
        /*08b0*/ 	.word	0x00000070
        /*08b4*/ 	.short	0x010a
        /*08b6*/ 	.byte	0xff
	.zero		1


	//   ....[121]....
        /*08b8*/ 	.word	0x00008520
        /*08bc*/ 	.word	0x0000004e
        /*08c0*/ 	.word	0x00000000
        /*08c4*/ 	.short	0x0101
        /*08c6*/ 	.byte	0xff
	.zero		1


	//   ....[122]....
        /*08c8*/ 	.word	0x00008ab0
        /*08cc*/ 	.word	0x00000002
        /*08d0*/ 	.word	0x00000000
        /*08d4*/ 	.short	0x0101
        /*08d6*/ 	.byte	0xff
	.zero		1


	//   ....[123]....
        /*08d8*/ 	.word	0x00008d40
        /*08dc*/ 	.word	0x000000ff
        /*08e0*/ 	.word	0x00000000
        /*08e4*/ 	.short	0x0101
        /*08e6*/ 	.byte	0x04
	.zero		1


	//   ....[124]....
        /*08e8*/ 	.word	0x00008d60
        /*08ec*/ 	.word	0x00000003
        /*08f0*/ 	.word	0x00000130
        /*08f4*/ 	.short	0x010a
        /*08f6*/ 	.byte	0xff
	.zero		1


	//   ....[125]....
        /*08f8*/ 	.word	0x00008dc0
        /*08fc*/ 	.word	0x00000002
        /*0900*/ 	.word	0x00000038
        /*0904*/ 	.short	0x010a
        /*0906*/ 	.byte	0xff
	.zero		1


	//   ....[126]....
        /*0908*/ 	.word	0x00008e20
        /*090c*/ 	.word	0x00000002
        /*0910*/ 	.word	0x00000038
        /*0914*/ 	.short	0x010a
        /*0916*/ 	.byte	0xff
	.zero		1


	//   ....[127]....
        /*0918*/ 	.word	0x00008e70
        /*091c*/ 	.word	0x00000002
        /*0920*/ 	.word	0x000000c0
        /*0924*/ 	.short	0x010a
        /*0926*/ 	.byte	0xff
	.zero		1


	//   ....[128]....
        /*0928*/ 	.word	0x00008ed0
        /*092c*/ 	.word	0x00000000
        /*0930*/ 	.word	0x00000000
        /*0934*/ 	.short	0x010a
        /*0936*/ 	.byte	0xff
	.zero		1


	//   ....[129]....
        /*0938*/ 	.word	0x00008f30
        /*093c*/ 	.word	0x00000000
        /*0940*/ 	.word	0x00000000
        /*0944*/ 	.short	0x010a
        /*0946*/ 	.byte	0xff
	.zero		1


	//   ....[130]....
        /*0948*/ 	.word	0x00008f90
        /*094c*/ 	.word	0x00000000
        /*0950*/ 	.word	0x00000000
        /*0954*/ 	.short	0x010a
        /*0956*/ 	.byte	0xff
	.zero		1


	//   ....[131]....
        /*0958*/ 	.word	0x00008ff0
        /*095c*/ 	.word	0x00000000
        /*0960*/ 	.word	0x00000000
        /*0964*/ 	.short	0x010a
        /*0966*/ 	.byte	0xff
	.zero		1


	//   ....[132]....
        /*0968*/ 	.word	0x00009050
        /*096c*/ 	.word	0x00000000
        /*0970*/ 	.word	0x00000000
        /*0974*/ 	.short	0x010a
        /*0976*/ 	.byte	0xff
	.zero		1


	//   ....[133]....
        /*0978*/ 	.word	0x000090b0
        /*097c*/ 	.word	0x00000000
        /*0980*/ 	.word	0x00000000
        /*0984*/ 	.short	0x010a
        /*0986*/ 	.byte	0xff
	.zero		1


	//   ....[134]....
        /*0988*/ 	.word	0x00009100
        /*098c*/ 	.word	0x00000000
        /*0990*/ 	.word	0x00000120
        /*0994*/ 	.short	0x010a
        /*0996*/ 	.byte	0xff
	.zero		1


	//   ....[135]....
        /*0998*/ 	.word	0x00009160
        /*099c*/ 	.word	0x00000000
        /*09a0*/ 	.word	0x000000d0
        /*09a4*/ 	.short	0x010a
        /*09a6*/ 	.byte	0xff
	.zero		1


	//   ....[136]....
        /*09a8*/ 	.word	0x000091b0
        /*09ac*/ 	.word	0x00000000
        /*09b0*/ 	.word	0x000000c0
        /*09b4*/ 	.short	0x010a
        /*09b6*/ 	.byte	0xff
	.zero		1


	//   ....[137]....
        /*09b8*/ 	.word	0x00009210
        /*09bc*/ 	.word	0x00000000
        /*09c0*/ 	.word	0x000000d0
        /*09c4*/ 	.short	0x010a
        /*09c6*/ 	.byte	0xff
	.zero		1


	//   ....[138]....
        /*09c8*/ 	.word	0x00009270
        /*09cc*/ 	.word	0x00000004
        /*09d0*/ 	.word	0x00000008
        /*09d4*/ 	.short	0x010a
        /*09d6*/ 	.byte	0xff
	.zero		1


	//   ....[139]....
        /*09d8*/ 	.word	0x00009350
        /*09dc*/ 	.word	0x00000002
        /*09e0*/ 	.word	0x00000008
        /*09e4*/ 	.short	0x010a
        /*09e6*/ 	.byte	0xff
	.zero		1


	//   ....[140]....
        /*09e8*/ 	.word	0x000093a0
        /*09ec*/ 	.word	0x00000000
        /*09f0*/ 	.word	0x000000c0
        /*09f4*/ 	.short	0x010a
        /*09f6*/ 	.byte	0xff
	.zero		1


	//   ....[141]....
        /*09f8*/ 	.word	0x00009400
        /*09fc*/ 	.word	0x00000000
        /*0a00*/ 	.word	0x00000100
        /*0a04*/ 	.short	0x010a
        /*0a06*/ 	.byte	0xff
	.zero		1


	//   ....[142]....
        /*0a08*/ 	.word	0x00009460
        /*0a0c*/ 	.word	0x00000000
        /*0a10*/ 	.word	0x00000000
        /*0a14*/ 	.short	0x010a
        /*0a16*/ 	.byte	0xff
	.zero		1


	//   ....[143]....
        /*0a18*/ 	.word	0x000094c0
        /*0a1c*/ 	.word	0x00000000
        /*0a20*/ 	.word	0x00000000
        /*0a24*/ 	.short	0x010a
        /*0a26*/ 	.byte	0xff
	.zero		1


	//   ....[144]....
        /*0a28*/ 	.word	0x00009520
        /*0a2c*/ 	.word	0x00000000
        /*0a30*/ 	.word	0x00000000
        /*0a34*/ 	.short	0x010a
        /*0a36*/ 	.byte	0xff
	.zero		1


	//   ....[145]....
        /*0a38*/ 	.word	0x00009580
        /*0a3c*/ 	.word	0x00000000
        /*0a40*/ 	.word	0x00000000
        /*0a44*/ 	.short	0x010a
        /*0a46*/ 	.byte	0xff
	.zero		1


	//   ....[146]....
        /*0a48*/ 	.word	0x000095e0
        /*0a4c*/ 	.word	0x00000000
        /*0a50*/ 	.word	0x00000140
        /*0a54*/ 	.short	0x010a
        /*0a56*/ 	.byte	0xff
	.zero		1


	//   ....[147]....
        /*0a58*/ 	.word	0x00009630
        /*0a5c*/ 	.word	0x00000000
        /*0a60*/ 	.word	0x000000c0
        /*0a64*/ 	.short	0x010a
        /*0a66*/ 	.byte	0xff
	.zero		1


	//   ....[148]....
        /*0a68*/ 	.word	0x00009690
        /*0a6c*/ 	.word	0x00000000
        /*0a70*/ 	.word	0x000000b8
        /*0a74*/ 	.short	0x010a
        /*0a76*/ 	.byte	0xff
	.zero		1


	//   ....[149]....
        /*0a78*/ 	.word	0x000096f0
        /*0a7c*/ 	.word	0x00000003
        /*0a80*/ 	.word	0x00000090
        /*0a84*/ 	.short	0x010a
        /*0a86*/ 	.byte	0xff
	.zero		1


	//   ....[150]....
        /*0a88*/ 	.word	0x00009750
        /*0a8c*/ 	.word	0x00000003
        /*0a90*/ 	.word	0x00000098
        /*0a94*/ 	.short	0x010a
        /*0a96*/ 	.byte	0xff
	.zero		1


	//   ....[151]....
        /*0a98*/ 	.word	0x000097b0
        /*0a9c*/ 	.word	0x00000003
        /*0aa0*/ 	.word	0x000000a0
        /*0aa4*/ 	.short	0x010a
        /*0aa6*/ 	.byte	0xff
	.zero		1


	//   ....[152]....
        /*0aa8*/ 	.word	0x00009810
        /*0aac*/ 	.word	0x00000003
        /*0ab0*/ 	.word	0x000000a8
        /*0ab4*/ 	.short	0x010a
        /*0ab6*/ 	.byte	0xff
	.zero		1


	//   ....[153]....
        /*0ab8*/ 	.word	0x00009870
        /*0abc*/ 	.word	0x00000000
        /*0ac0*/ 	.word	0x00000090
        /*0ac4*/ 	.short	0x010a
        /*0ac6*/ 	.byte	0xff
	.zero		1


	//   ....[154]....
        /*0ac8*/ 	.word	0x000098d0
        /*0acc*/ 	.word	0x00000000
        /*0ad0*/ 	.word	0x00000098
        /*0ad4*/ 	.short	0x010a
        /*0ad6*/ 	.byte	0xff
	.zero		1


	//   ....[155]....
        /*0ad8*/ 	.word	0x00009930
        /*0adc*/ 	.word	0x00000000
        /*0ae0*/ 	.word	0x000000a0
        /*0ae4*/ 	.short	0x010a
        /*0ae6*/ 	.byte	0xff
	.zero		1


	//   ....[156]....
        /*0ae8*/ 	.word	0x00009980
        /*0aec*/ 	.word	0x00000000
        /*0af0*/ 	.word	0x000000c0
        /*0af4*/ 	.short	0x010a
        /*0af6*/ 	.byte	0xff
	.zero		1


	//   ....[157]....
        /*0af8*/ 	.word	0x000099e0
        /*0afc*/ 	.word	0x00000000
        /*0b00*/ 	.word	0x00000070
        /*0b04*/ 	.short	0x010a
        /*0b06*/ 	.byte	0xff
	.zero		1


	//   ....[158]....
        /*0b08*/ 	.word	0x00009a30
        /*0b0c*/ 	.word	0x0000004e
        /*0b10*/ 	.word	0x000000e0
        /*0b14*/ 	.short	0x010a
        /*0b16*/ 	.byte	0xff
	.zero		1


	//   ....[159]....
        /*0b18*/ 	.word	0x00009a80
        /*0b1c*/ 	.word	0x00000003
        /*0b20*/ 	.word	0x00000070
        /*0b24*/ 	.short	0x010a
        /*0b26*/ 	.byte	0xff
	.zero		1


	//   ....[160]....
        /*0b28*/ 	.word	0x00009ad0
        /*0b2c*/ 	.word	0x00000057
        /*0b30*/ 	.word	0x00000070
        /*0b34*/ 	.short	0x010a
        /*0b36*/ 	.byte	0xff
	.zero		1


	//   ....[161]....
        /*0b38*/ 	.word	0x00009b20
        /*0b3c*/ 	.word	0x0000005c
        /*0b40*/ 	.word	0x00000070
        /*0b44*/ 	.short	0x010a
        /*0b46*/ 	.byte	0xff
	.zero		1


	//----- nvinfo : EIATTR_NUM_MBARRIERS
	.align		4
.L_47:
        /*0b48*/ 	.byte	0x03, 0x38
        /*0b4a*/ 	.short	0x0029


	//----- nvinfo : EIATTR_EXIT_INSTR_OFFSETS
	.align		4
        /*0b4c*/ 	.byte	0x04, 0x1c
        /*0b4e*/ 	.short	(.L_49 - .L_48)


	//   ....[0]....
.L_48:
        /*0b50*/ 	.word	0x00002db0


	//   ....[1]....
        /*0b54*/ 	.word	0x000032b0


	//   ....[2]....
        /*0b58*/ 	.word	0x00003310


	//   ....[3]....
        /*0b5c*/ 	.word	0x00004670


	//   ....[4]....
        /*0b60*/ 	.word	0x00005830


	//   ....[5]....
        /*0b64*/ 	.word	0x00005870


	//   ....[6]....
        /*0b68*/ 	.word	0x00008c40


	//   ....[7]....
        /*0b6c*/ 	.word	0x00008cb0


	//   ....[8]....
        /*0b70*/ 	.word	0x00008ce0


	//   ....[9]....
        /*0b74*/ 	.word	0x00008d50


	//----- nvinfo : EIATTR_MAX_THREADS
	.align		4
.L_49:
        /*0b78*/ 	.byte	0x04, 0x05
        /*0b7a*/ 	.short	(.L_51 - .L_50)
.L_50:
        /*0b7c*/ 	.word	0x00000100
        /*0b80*/ 	.word	0x00000001
        /*0b84*/ 	.word	0x00000001


	//----- nvinfo : EIATTR_CRS_STACK_SIZE
	.align		4
.L_51:
        /*0b88*/ 	.byte	0x04, 0x1e
        /*0b8a*/ 	.short	(.L_53 - .L_52)
.L_52:
        /*0b8c*/ 	.word	0x00000000


	//----- nvinfo : EIATTR_CBANK_PARAM_SIZE
	.align		4
.L_53:
        /*0b90*/ 	.byte	0x03, 0x19
        /*0b92*/ 	.short	0x0800


	//----- nvinfo : EIATTR_PARAM_CBANK
	.align		4
        /*0b94*/ 	.byte	0x04, 0x0a
        /*0b96*/ 	.short	(.L_55 - .L_54)
	.align		4
.L_54:
        /*0b98*/ 	.word	index@(.nv.constant0._ZN7cutlass13device_kernelINS_4gemm6kernel13GemmUniversalIN4cute5tupleIJiiiiEEENS1_10collective13CollectiveMmaINS1_35MainloopSm100TmaUmmaWarpSpecializedILi7ELi2ELi4ENS5_IJNS4_1CILi4EEENSA_ILi2EEENSA_ILi1EEEEEEEENS5_IJNSA_ILi128EEESG_NSA_ILi64EEEEEENS_6half_tENS5_IJSD_llEEESJ_SK_NS4_8TiledMMAINS4_8MMA_AtomIJNS4_26SM100_MMA_F16BF16_2x1SM_SSISJ_SJ_fLi128ELi128ELNS4_4UMMA5MajorE1ELSP_1ELNSO_7ScaleInE0ELSQ_0EEEEEENS4_6LayoutINS5_IJSD_SD_SD_EEENS5_IJNSA_ILi0EEESV_SV_EEEEENS5_IJNS4_10UnderscoreESY_SY_EEEEENS4_28SM100_TMA_2SM_LOAD_MULTICASTENS4_14ComposedLayoutINS4_7SwizzleILi3ELi4ELi3EEENS4_18smem_ptr_flag_bitsILi16EEENST_INS5_IJSH_NSA_ILi8EEEEEENS5_IJSD_SH_EEEEEEEvNS4_8identityES11_S1B_vS1C_EENS_8epilogue10collective18CollectiveEpilogueINS1E_23Sm100TmaWarpSpecializedILi4ELi2ELi16ELb1ELb0EEEJNS5_IJSH_SG_SH_EEENS5_IJNST_ISH_SD_EENST_INS5_IJNSA_ILi16EEESC_EEES19_EEEEESJ_NS5_IJlSD_lEEESJ_S1P_NS1E_6fusion15FusionCallbacksIS1I_NS1Q_17LinearCombinationISJ_fSJ_fLNS_15FloatRoundStyleE2EEES1J_S1O_JEEENS4_5SM1004TMEM4LOAD26SM100_TMEM_LOAD_32dp32b16xENS4_13SM90_TMA_LOADENS12_INS13_ILi1ELi4ELi3EEES16_NST_INS5_IJS17_S1L_EEENS5_IJS1L_SD_EEEEEEENS4_39AutoVectorizingCopyWithAssumedAlignmentILi128EEENS4_14SM90_TMA_STOREES25_S27_S27_EEEvvEEEEvNT_6ParamsE)
        /*0b9c*/ 	.short	0x0380
        /*0b9e*/ 	.short	0x0800


	//----- nvinfo : EIATTR_SW_WAR
	.align		4
.L_55:
        /*0ba0*/ 	.byte	0x04, 0x36
        /*0ba2*/ 	.short	(.L_57 - .L_56)
.L_56:
        /*0ba4*/ 	.word	0x00000008
.L_57:


//--------------------- .nv.callgraph             --------------------------
	.section	.nv.callgraph,"",@"SHT_CUDA_CALLGRAPH"
	.align	4
	.sectionentsize	8
	.align		4
        /*0000*/ 	.word	0x00000000
	.align		4
        /*0004*/ 	.word	0xffffffff
	.align		4
        /*0008*/ 	.word	index@(_ZN7cutlass13device_kernelINS_4gemm6kernel13GemmUniversalIN4cute5tupleIJiiiiEEENS1_10collective13CollectiveMmaINS1_35MainloopSm100TmaUmmaWarpSpecializedILi7ELi2ELi4ENS5_IJNS4_1CILi4EEENSA_ILi2EEENSA_ILi1EEEEEEEENS5_IJNSA_ILi128EEESG_NSA_ILi64EEEEEENS_6half_tENS5_IJSD_llEEESJ_SK_NS4_8TiledMMAINS4_8MMA_AtomIJNS4_26SM100_MMA_F16BF16_2x1SM_SSISJ_SJ_fLi128ELi128ELNS4_4UMMA5MajorE1ELSP_1ELNSO_7ScaleInE0ELSQ_0EEEEEENS4_6LayoutINS5_IJSD_SD_SD_EEENS5_IJNSA_ILi0EEESV_SV_EEEEENS5_IJNS4_10UnderscoreESY_SY_EEEEENS4_28SM100_TMA_2SM_LOAD_MULTICASTENS4_14ComposedLayoutINS4_7SwizzleILi3ELi4ELi3EEENS4_18smem_ptr_flag_bitsILi16EEENST_INS5_IJSH_NSA_ILi8EEEEEENS5_IJSD_SH_EEEEEEEvNS4_8identityES11_S1B_vS1C_EENS_8epilogue10collective18CollectiveEpilogueINS1E_23Sm100TmaWarpSpecializedILi4ELi2ELi16ELb1ELb0EEEJNS5_IJSH_SG_SH_EEENS5_IJNST_ISH_SD_EENST_INS5_IJNSA_ILi16EEESC_EEES19_EEEEESJ_NS5_IJlSD_lEEESJ_S1P_NS1E_6fusion15FusionCallbacksIS1I_NS1Q_17LinearCombinationISJ_fSJ_fLNS_15FloatRoundStyleE2EEES1J_S1O_JEEENS4_5SM1004TMEM4LOAD26SM100_TMEM_LOAD_32dp32b16xENS4_13SM90_TMA_LOADENS12_INS13_ILi1ELi4ELi3EEES16_NST_INS5_IJS17_S1L_EEENS5_IJS1L_SD_EEEEEEENS4_39AutoVectorizingCopyWithAssumedAlignmentILi128EEENS4_14SM90_TMA_STOREES25_S27_S27_EEEvvEEEEvNT_6ParamsE)
	.align		4
        /*000c*/ 	.word	index@(__assertfail)
	.align		4
        /*0010*/ 	.word	0x00000000
	.align		4
        /*0014*/ 	.word	0xfffffffe
	.align		4
        /*0018*/ 	.word	0x00000000
	.align		4
        /*001c*/ 	.word	0xfffffffd
	.align		4
        /*0020*/ 	.word	0x00000000
	.align		4
        /*0024*/ 	.word	0xfffffffc


//--------------------- .nv.constant4             --------------------------
	.section	.nv.constant4,"a",@progbits
	.align	8
	.align		8
.nv.constant4:
        /*0000*/ 	.dword	__assertfail
	.align		8
        /*0008*/ 	.dword	__unnamed_1
	.align		8
        /*0010*/ 	.dword	__unnamed_2
	.align		8
        /*0018*/ 	.dword	_ZN40_INTERNAL_4ced4cd8_4_k_cu_163987be_367554cuda3std3__45__cpo5beginE
	.align		8
        /*0020*/ 	.dword	_ZN40_INTERNAL_4ced4cd8_4_k_cu_163987be_367554cuda3std3__45__cpo3endE
	.align		8
        /*0028*/ 	.dword	_ZN40_INTERNAL_4ced4cd8_4_k_cu_163987be_367554cuda3std3__45__cpo6cbeginE
	.align		8
        /*0030*/ 	.dword	_ZN40_INTERNAL_4ced4cd8_4_k_cu_163987be_367554cuda3std3__45__cpo4cendE
	.align		8
        /*0038*/ 	.dword	_ZN40_INTERNAL_4ced4cd8_4_k_cu_163987be_367554cuda3std3__442_GLOBAL__N__4ced4cd8_4_k_cu_163987be_367556ignoreE
	.align		8
        /*0040*/ 	.dword	_ZN40_INTERNAL_4ced4cd8_4_k_cu_163987be_367554cuda3std3__419piecewise_constructE
	.align		8
        /*0048*/ 	.dword	_ZN40_INTERNAL_4ced4cd8_4_k_cu_163987be_367554cuda3std3__48in_placeE
	.align		8
        /*0050*/ 	.dword	_ZN40_INTERNAL_4ced4cd8_4_k_cu_163987be_367554cuda3std6ranges3__45__cpo4swapE
	.align		8
        /*0058*/ 	.dword	_ZN40_INTERNAL_4ced4cd8_4_k_cu_163987be_367554cuda3std6ranges3__45__cpo9iter_moveE
	.align		8
        /*0060*/ 	.dword	_ZN40_INTERNAL_4ced4cd8_4_k_cu_163987be_367554cute7productE
	.align		8
        /*0068*/ 	.dword	_ZN40_INTERNAL_4ced4cd8_4_k_cu_163987be_367554cute1_E
	.align		8
        /*0070*/ 	.dword	$str$25
	.align		8
        /*0078*/ 	.dword	$str$26
	.align		8
        /*0080*/ 	.dword	$str$27
	.align		8
        /*0088*/ 	.dword	$str$28


//--------------------- .text._ZN7cutlass13device_kernelINS_4gemm6kernel13GemmUniversalIN4cute5tupleIJiiiiEEENS1_10collective13CollectiveMmaINS1_35MainloopSm100TmaUmmaWarpSpecializedILi7ELi2ELi4ENS5_IJNS4_1CILi4EEENSA_ILi2EEENSA_ILi1EEEEEEEENS5_IJNSA_ILi128EEESG_NSA_ILi64EEEEEENS_6half_tENS5_IJSD_llEEESJ_SK_NS4_8TiledMMAINS4_8MMA_AtomIJNS4_26SM100_MMA_F16BF16_2x1SM_SSISJ_SJ_fLi128ELi128ELNS4_4UMMA5MajorE1ELSP_1ELNSO_7ScaleInE0ELSQ_0EEEEEENS4_6LayoutINS5_IJSD_SD_SD_EEENS5_IJNSA_ILi0EEESV_SV_EEEEENS5_IJNS4_10UnderscoreESY_SY_EEEEENS4_28SM100_TMA_2SM_LOAD_MULTICASTENS4_14ComposedLayoutINS4_7SwizzleILi3ELi4ELi3EEENS4_18smem_ptr_flag_bitsILi16EEENST_INS5_IJSH_NSA_ILi8EEEEEENS5_IJSD_SH_EEEEEEEvNS4_8identityES11_S1B_vS1C_EENS_8epilogue10collective18CollectiveEpilogueINS1E_23Sm100TmaWarpSpecializedILi4ELi2ELi16ELb1ELb0EEEJNS5_IJSH_SG_SH_EEENS5_IJNST_ISH_SD_EENST_INS5_IJNSA_ILi16EEESC_EEES19_EEEEESJ_NS5_IJlSD_lEEESJ_S1P_NS1E_6fusion15FusionCallbacksIS1I_NS1Q_17LinearCombinationISJ_fSJ_fLNS_15FloatRoundStyleE2EEES1J_S1O_JEEENS4_5SM1004TMEM4LOAD26SM100_TMEM_LOAD_32dp32b16xENS4_13SM90_TMA_LOADENS12_INS13_ILi1ELi4ELi3EEES16_NST_INS5_IJS17_S1L_EEENS5_IJS1L_SD_EEEEEEENS4_39AutoVectorizingCopyWithAssumedAlignmentILi128EEENS4_14SM90_TMA_STOREES25_S27_S27_EEEvvEEEEvNT_6ParamsE --------------------------
	.section	.text._ZN7cutlass13device_kernelINS_4gemm6kernel13GemmUniversalIN4cute5tupleIJiiiiEEENS1_10collective13CollectiveMmaINS1_35MainloopSm100TmaUmmaWarpSpecializedILi7ELi2ELi4ENS5_IJNS4_1CILi4EEENSA_ILi2EEENSA_ILi1EEEEEEEENS5_IJNSA_ILi128EEESG_NSA_ILi64EEEEEENS_6half_tENS5_IJSD_llEEESJ_SK_NS4_8TiledMMAINS4_8MMA_AtomIJNS4_26SM100_MMA_F16BF16_2x1SM_SSISJ_SJ_fLi128ELi128ELNS4_4UMMA5MajorE1ELSP_1ELNSO_7ScaleInE0ELSQ_0EEEEEENS4_6LayoutINS5_IJSD_SD_SD_EEENS5_IJNSA_ILi0EEESV_SV_EEEEENS5_IJNS4_10UnderscoreESY_SY_EEEEENS4_28SM100_TMA_2SM_LOAD_MULTICASTENS4_14ComposedLayoutINS4_7SwizzleILi3ELi4ELi3EEENS4_18smem_ptr_flag_bitsILi16EEENST_INS5_IJSH_NSA_ILi8EEEEEENS5_IJSD_SH_EEEEEEEvNS4_8identityES11_S1B_vS1C_EENS_8epilogue10collective18CollectiveEpilogueINS1E_23Sm100TmaWarpSpecializedILi4ELi2ELi16ELb1ELb0EEEJNS5_IJSH_SG_SH_EEENS5_IJNST_ISH_SD_EENST_INS5_IJNSA_ILi16EEESC_EEES19_EEEEESJ_NS5_IJlSD_lEEESJ_S1P_NS1E_6fusion15FusionCallbacksIS1I_NS1Q_17LinearCombinationISJ_fSJ_fLNS_15FloatRoundStyleE2EEES1J_S1O_JEEENS4_5SM1004TMEM4LOAD26SM100_TMEM_LOAD_32dp32b16xENS4_13SM90_TMA_LOADENS12_INS13_ILi1ELi4ELi3EEES16_NST_INS5_IJS17_S1L_EEENS5_IJS1L_SD_EEEEEEENS4_39AutoVectorizingCopyWithAssumedAlignmentILi128EEENS4_14SM90_TMA_STOREES25_S27_S27_EEEvvEEEEvNT_6ParamsE,"ax",@progbits
	.align	128
.text._ZN7cutlass13device_kernelINS_4gemm6kernel13GemmUniversalIN4cute5tupleIJiiiiEEENS1_10collective13CollectiveMmaINS1_35MainloopSm100TmaUmmaWarpSpecializedILi7ELi2ELi4ENS5_IJNS4_1CILi4EEENSA_ILi2EEENSA_ILi1EEEEEEEENS5_IJNSA_ILi128EEESG_NSA_ILi64EEEEEENS_6half_tENS5_IJSD_llEEESJ_SK_NS4_8TiledMMAINS4_8MMA_AtomIJNS4_26SM100_MMA_F16BF16_2x1SM_SSISJ_SJ_fLi128ELi128ELNS4_4UMMA5MajorE1ELSP_1ELNSO_7ScaleInE0ELSQ_0EEEEEENS4_6LayoutINS5_IJSD_SD_SD_EEENS5_IJNSA_ILi0EEESV_SV_EEEEENS5_IJNS4_10UnderscoreESY_SY_EEEEENS4_28SM100_TMA_2SM_LOAD_MULTICASTENS4_14ComposedLayoutINS4_7SwizzleILi3ELi4ELi3EEENS4_18smem_ptr_flag_bitsILi16EEENST_INS5_IJSH_NSA_ILi8EEEEEENS5_IJSD_SH_EEEEEEEvNS4_8identityES11_S1B_vS1C_EENS_8epilogue10collective18CollectiveEpilogueINS1E_23Sm100TmaWarpSpecializedILi4ELi2ELi16ELb1ELb0EEEJNS5_IJSH_SG_SH_EEENS5_IJNST_ISH_SD_EENST_INS5_IJNSA_ILi16EEESC_EEES19_EEEEESJ_NS5_IJlSD_lEEESJ_S1P_NS1E_6fusion15FusionCallbacksIS1I_NS1Q_17LinearCombinationISJ_fSJ_fLNS_15FloatRoundStyleE2EEES1J_S1O_JEEENS4_5SM1004TMEM4LOAD26SM100_TMEM_LOAD_32dp32b16xENS4_13SM90_TMA_LOADENS12_INS13_ILi1ELi4ELi3EEES16_NST_INS5_IJS17_S1L_EEENS5_IJS1L_SD_EEEEEEENS4_39AutoVectorizingCopyWithAssumedAlignmentILi128EEENS4_14SM90_TMA_STOREES25_S27_S27_EEEvvEEEEvNT_6ParamsE:
        .type           _ZN7cutlass13device_kernelINS_4gemm6kernel13GemmUniversalIN4cute5tupleIJiiiiEEENS1_10collective13CollectiveMmaINS1_35MainloopSm100TmaUmmaWarpSpecializedILi7ELi2ELi4ENS5_IJNS4_1CILi4EEENSA_ILi2EEENSA_ILi1EEEEEEEENS5_IJNSA_ILi128EEESG_NSA_ILi64EEEEEENS_6half_tENS5_IJSD_llEEESJ_SK_NS4_8TiledMMAINS4_8MMA_AtomIJNS4_26SM100_MMA_F16BF16_2x1SM_SSISJ_SJ_fLi128ELi128ELNS4_4UMMA5MajorE1ELSP_1ELNSO_7ScaleInE0ELSQ_0EEEEEENS4_6LayoutINS5_IJSD_SD_SD_EEENS5_IJNSA_ILi0EEESV_SV_EEEEENS5_IJNS4_10UnderscoreESY_SY_EEEEENS4_28SM100_TMA_2SM_LOAD_MULTICASTENS4_14ComposedLayoutINS4_7SwizzleILi3ELi4ELi3EEENS4_18smem_ptr_flag_bitsILi16EEENST_INS5_IJSH_NSA_ILi8EEEEEENS5_IJSD_SH_EEEEEEEvNS4_8identityES11_S1B_vS1C_EENS_8epilogue10collective18CollectiveEpilogueINS1E_23Sm100TmaWarpSpecializedILi4ELi2ELi16ELb1ELb0EEEJNS5_IJSH_SG_SH_EEENS5_IJNST_ISH_SD_EENST_INS5_IJNSA_ILi16EEESC_EEES19_EEEEESJ_NS5_IJlSD_lEEESJ_S1P_NS1E_6fusion15FusionCallbacksIS1I_NS1Q_17LinearCombinationISJ_fSJ_fLNS_15FloatRoundStyleE2EEES1J_S1O_JEEENS4_5SM1004TMEM4LOAD26SM100_TMEM_LOAD_32dp32b16xENS4_13SM90_TMA_LOADENS12_INS13_ILi1ELi4ELi3EEES16_NST_INS5_IJS17_S1L_EEENS5_IJS1L_SD_EEEEEEENS4_39AutoVectorizingCopyWithAssumedAlignmentILi128EEENS4_14SM90_TMA_STOREES25_S27_S27_EEEvvEEEEvNT_6ParamsE,@function
        .size           _ZN7cutlass13device_kernelINS_4gemm6kernel13GemmUniversalIN4cute5tupleIJiiiiEEENS1_10collective13CollectiveMmaINS1_35MainloopSm100TmaUmmaWarpSpecializedILi7ELi2ELi4ENS5_IJNS4_1CILi4EEENSA_ILi2EEENSA_ILi1EEEEEEEENS5_IJNSA_ILi128EEESG_NSA_ILi64EEEEEENS_6half_tENS5_IJSD_llEEESJ_SK_NS4_8TiledMMAINS4_8MMA_AtomIJNS4_26SM100_MMA_F16BF16_2x1SM_SSISJ_SJ_fLi128ELi128ELNS4_4UMMA5MajorE1ELSP_1ELNSO_7ScaleInE0ELSQ_0EEEEEENS4_6LayoutINS5_IJSD_SD_SD_EEENS5_IJNSA_ILi0EEESV_SV_EEEEENS5_IJNS4_10UnderscoreESY_SY_EEEEENS4_28SM100_TMA_2SM_LOAD_MULTICASTENS4_14ComposedLayoutINS4_7SwizzleILi3ELi4ELi3EEENS4_18smem_ptr_flag_bitsILi16EEENST_INS5_IJSH_NSA_ILi8EEEEEENS5_IJSD_SH_EEEEEEEvNS4_8identityES11_S1B_vS1C_EENS_8epilogue10collective18CollectiveEpilogueINS1E_23Sm100TmaWarpSpecializedILi4ELi2ELi16ELb1ELb0EEEJNS5_IJSH_SG_SH_EEENS5_IJNST_ISH_SD_EENST_INS5_IJNSA_ILi16EEESC_EEES19_EEEEESJ_NS5_IJlSD_lEEESJ_S1P_NS1E_6fusion15FusionCallbacksIS1I_NS1Q_17LinearCombinationISJ_fSJ_fLNS_15FloatRoundStyleE2EEES1J_S1O_JEEENS4_5SM1004TMEM4LOAD26SM100_TMEM_LOAD_32dp32b16xENS4_13SM90_TMA_LOADENS12_INS13_ILi1ELi4ELi3EEES16_NST_INS5_IJS17_S1L_EEENS5_IJS1L_SD_EEEEEEENS4_39AutoVectorizingCopyWithAssumedAlignmentILi128EEENS4_14SM90_TMA_STOREES25_S27_S27_EEEvvEEEEvNT_6ParamsE,(.L_x_208 - _ZN7cutlass13device_kernelINS_4gemm6kernel13GemmUniversalIN4cute5tupleIJiiiiEEENS1_10collective13CollectiveMmaINS1_35MainloopSm100TmaUmmaWarpSpecializedILi7ELi2ELi4ENS5_IJNS4_1CILi4EEENSA_ILi2EEENSA_ILi1EEEEEEEENS5_IJNSA_ILi128EEESG_NSA_ILi64EEEEEENS_6half_tENS5_IJSD_llEEESJ_SK_NS4_8TiledMMAINS4_8MMA_AtomIJNS4_26SM100_MMA_F16BF16_2x1SM_SSISJ_SJ_fLi128ELi128ELNS4_4UMMA5MajorE1ELSP_1ELNSO_7ScaleInE0ELSQ_0EEEEEENS4_6LayoutINS5_IJSD_SD_SD_EEENS5_IJNSA_ILi0EEESV_SV_EEEEENS5_IJNS4_10UnderscoreESY_SY_EEEEENS4_28SM100_TMA_2SM_LOAD_MULTICASTENS4_14ComposedLayoutINS4_7SwizzleILi3ELi4ELi3EEENS4_18smem_ptr_flag_bitsILi16EEENST_INS5_IJSH_NSA_ILi8EEEEEENS5_IJSD_SH_EEEEEEEvNS4_8identityES11_S1B_vS1C_EENS_8epilogue10collective18CollectiveEpilogueINS1E_23Sm100TmaWarpSpecializedILi4ELi2ELi16ELb1ELb0EEEJNS5_IJSH_SG_SH_EEENS5_IJNST_ISH_SD_EENST_INS5_IJNSA_ILi16EEESC_EEES19_EEEEESJ_NS5_IJlSD_lEEESJ_S1P_NS1E_6fusion15FusionCallbacksIS1I_NS1Q_17LinearCombinationISJ_fSJ_fLNS_15FloatRoundStyleE2EEES1J_S1O_JEEENS4_5SM1004TMEM4LOAD26SM100_TMEM_LOAD_32dp32b16xENS4_13SM90_TMA_LOADENS12_INS13_ILi1ELi4ELi3EEES16_NST_INS5_IJS17_S1L_EEENS5_IJS1L_SD_EEEEEEENS4_39AutoVectorizingCopyWithAssumedAlignmentILi128EEENS4_14SM90_TMA_STOREES25_S27_S27_EEEvvEEEEvNT_6ParamsE)
        .other          _ZN7cutlass13device_kernelINS_4gemm6kernel13GemmUniversalIN4cute5tupleIJiiiiEEENS1_10collective13CollectiveMmaINS1_35MainloopSm100TmaUmmaWarpSpecializedILi7ELi2ELi4ENS5_IJNS4_1CILi4EEENSA_ILi2EEENSA_ILi1EEEEEEEENS5_IJNSA_ILi128EEESG_NSA_ILi64EEEEEENS_6half_tENS5_IJSD_llEEESJ_SK_NS4_8TiledMMAINS4_8MMA_AtomIJNS4_26SM100_MMA_F16BF16_2x1SM_SSISJ_SJ_fLi128ELi128ELNS4_4UMMA5MajorE1ELSP_1ELNSO_7ScaleInE0ELSQ_0EEEEEENS4_6LayoutINS5_IJSD_SD_SD_EEENS5_IJNSA_ILi0EEESV_SV_EEEEENS5_IJNS4_10UnderscoreESY_SY_EEEEENS4_28SM100_TMA_2SM_LOAD_MULTICASTENS4_14ComposedLayoutINS4_7SwizzleILi3ELi4ELi3EEENS4_18smem_ptr_flag_bitsILi16EEENST_INS5_IJSH_NSA_ILi8EEEEEENS5_IJSD_SH_EEEEEEEvNS4_8identityES11_S1B_vS1C_EENS_8epilogue10collective18CollectiveEpilogueINS1E_23Sm100TmaWarpSpecializedILi4ELi2ELi16ELb1ELb0EEEJNS5_IJSH_SG_SH_EEENS5_IJNST_ISH_SD_EENST_INS5_IJNSA_ILi16EEESC_EEES19_EEEEESJ_NS5_IJlSD_lEEESJ_S1P_NS1E_6fusion15FusionCallbacksIS1I_NS1Q_17LinearCombinationISJ_fSJ_fLNS_15FloatRoundStyleE2EEES1J_S1O_JEEENS4_5SM1004TMEM4LOAD26SM100_TMEM_LOAD_32dp32b16xENS4_13SM90_TMA_LOADENS12_INS13_ILi1ELi4ELi3EEES16_NST_INS5_IJS17_S1L_EEENS5_IJS1L_SD_EEEEEEENS4_39AutoVectorizingCopyWithAssumedAlignmentILi128EEENS4_14SM90_TMA_STOREES25_S27_S27_EEEvvEEEEvNT_6ParamsE,@"STO_CUDA_ENTRY STV_DEFAULT"
_ZN7cutlass13device_kernelINS_4gemm6kernel13GemmUniversalIN4cute5tupleIJiiiiEEENS1_10collective13CollectiveMmaINS1_35MainloopSm100TmaUmmaWarpSpecializedILi7ELi2ELi4ENS5_IJNS4_1CILi4EEENSA_ILi2EEENSA_ILi1EEEEEEEENS5_IJNSA_ILi128EEESG_NSA_ILi64EEEEEENS_6half_tENS5_IJSD_llEEESJ_SK_NS4_8TiledMMAINS4_8MMA_AtomIJNS4_26SM100_MMA_F16BF16_2x1SM_SSISJ_SJ_fLi128ELi128ELNS4_4UMMA5MajorE1ELSP_1ELNSO_7ScaleInE0ELSQ_0EEEEEENS4_6LayoutINS5_IJSD_SD_SD_EEENS5_IJNSA_ILi0EEESV_SV_EEEEENS5_IJNS4_10UnderscoreESY_SY_EEEEENS4_28SM100_TMA_2SM_LOAD_MULTICASTENS4_14ComposedLayoutINS4_7SwizzleILi3ELi4ELi3EEENS4_18smem_ptr_flag_bitsILi16EEENST_INS5_IJSH_NSA_ILi8EEEEEENS5_IJSD_SH_EEEEEEEvNS4_8identityES11_S1B_vS1C_EENS_8epilogue10collective18CollectiveEpilogueINS1E_23Sm100TmaWarpSpecializedILi4ELi2ELi16ELb1ELb0EEEJNS5_IJSH_SG_SH_EEENS5_IJNST_ISH_SD_EENST_INS5_IJNSA_ILi16EEESC_EEES19_EEEEESJ_NS5_IJlSD_lEEESJ_S1P_NS1E_6fusion15FusionCallbacksIS1I_NS1Q_17LinearCombinationISJ_fSJ_fLNS_15FloatRoundStyleE2EEES1J_S1O_JEEENS4_5SM1004TMEM4LOAD26SM100_TMEM_LOAD_32dp32b16xENS4_13SM90_TMA_LOADENS12_INS13_ILi1ELi4ELi3EEES16_NST_INS5_IJS17_S1L_EEENS5_IJS1L_SD_EEEEEEENS4_39AutoVectorizingCopyWithAssumedAlignmentILi128EEENS4_14SM90_TMA_STOREES25_S27_S27_EEEvvEEEEvNT_6ParamsE:
[----:B------:R-:W1:Y:S01]  /*0000*/  LDC R1, c[0x0][0x37c] ;  /* 0x0000df00ff017b82 */ /* 0x000e620000000800 */
[----:B------:R-:W2:Y:S01]  /*0010*/  S2R R76, SR_TID.X ;  /* 0x00000000004c7919 */ /* 0x000ea20000002100 */
[----:B------:R-:W3:Y:S06]  /*0020*/  LDCU.64 UR6, c[0x0][0x890] ;  /* 0x00011200ff0677ac */ /* 0x000eec0008000a00 */
[----:B------:R-:W4:Y:S01]  /*0030*/  S2UR UR37, SR_CgaCtaId ;  /* 0x00000000002579c3 */ /* 0x000f220000008800 */
[----:B------:R-:W-:Y:S01]  /*0040*/  PRMT R63, RZ, 0x7610, R63 ;  /* 0x00007610ff3f7816 */ /* 0x000fe2000000003f */
[----:B------:R-:W1:Y:S01]  /*0050*/  LDCU.64 UR46, c[0x0][0x358] ;  /* 0x00006b00ff2e77ac */ /* 0x000e620008000a00 */
[----:B------:R-:W-:-:S02]  /*0060*/  ELECT P0, URZ, PT ;  /* 0x0000000000ff782f */ /* 0x000fc40003800000 */
[----:B---3--:R-:W-:-:S04]  /*0070*/  ISETP.NE.U32.AND P1, PT, RZ, UR6, PT ;  /* 0x00000006ff007c0c */ /* 0x008fc8000bf25070 */
[----:B------:R-:W-:Y:S01]  /*0080*/  ISETP.NE.AND.EX P2, PT, RZ, UR7, PT, P1 ;  /* 0x00000007ff007c0c */ /* 0x000fe2000bf45310 */
[----:B----4-:R-:W-:Y:S02]  /*0090*/  ULOP3.LUT UR9, UR37, 0x1, URZ, 0xc0, !UPT ;  /* 0x0000000125097892 */ /* 0x010fe4000f8ec0ff */
[----:B------:R-:W-:Y:S01]  /*00a0*/  ULOP3.LUT UR8, UR37, 0x1, URZ, 0x3c, !UPT ;  /* 0x0000000125087892 */ /* 0x000fe2000f8e3cff */
[----:B--2---:R-:W-:-:S05]  /*00b0*/  SHF.R.U32.HI R70, RZ, 0x5, R76 ;  /* 0x00000005ff467819 */ /* 0x004fca000001164c */
[----:B------:R-:W2:Y:S02]  /*00c0*/  SHFL.IDX PT, R0, R70, RZ, 0x1f ;  /* 0x00001fff46007589 */ /* 0x000ea400000e0000 */
[----:B--2---:R-:W-:Y:S02]  /*00d0*/  R2UR UR10, R0 ;  /* 0x00000000000a72ca */ /* 0x004fe400000e0000 */
[----:B-1----:R-:W-:Y:S05]  /*00e0*/  @P2 BRA `(.L_x_0) ;  /* 0x00000000002c2947 */ /* 0x002fea0003800000 */
[----:B------:R-:W1:Y:S02]  /*00f0*/  LDCU.64 UR4, c[0x0][0x888] ;  /* 0x00011100ff0477ac */ /* 0x000e640008000a00 */
[----:B-1----:R-:W-:-:S04]  /*0100*/  UISETP.NE.U32.AND UP0, UPT, UR4, URZ, UPT ;  /* 0x000000ff0400728c */ /* 0x002fc8000bf05070 */
[----:B------:R-:W-:-:S09]  /*0110*/  UISETP.NE.AND.EX UP0, UPT, UR5, URZ, UPT, UP0 ;  /* 0x000000ff0500728c */ /* 0x000fd2000bf05300 */
[----:B------:R-:W-:Y:S05]  /*0120*/  BRA.U !UP0, `(.L_x_1) ;  /* 0x0000000108107547 */ /* 0x000fea000b800000 */
[----:B------:R-:W1:Y:S02]  /*0130*/  LDC.64 R2, c[0x0][0x888] ;  /* 0x00022200ff027b82 */ /* 0x000e640000000a00 */
[----:B-1----:R1:W5:Y:S01]  /*0140*/  LDG.E R35, desc[UR46][R2.64] ;  /* 0x0000002e02237981 */ /* 0x002362000c1e1900 */
[----:B------:R-:W-:Y:S01]  /*0150*/  HFMA2 R63, -RZ, RZ, 0, 5.9604644775390625e-08 ;  /* 0x00000001ff3f7431 */ /* 0x000fe200000001ff */
[----:B------:R-:W-:Y:S05]  /*0160*/  BRA `(.L_x_0) ;  /* 0x00000000000c7947 */ /* 0x000fea0003800000 */
.L_x_1:
[----:B------:R-:W1:Y:S01]  /*0170*/  LDCU UR4, c[0x0][0x880] ;  /* 0x00011000ff0477ac */ /* 0x000e620008000800 */
[----:B------:R-:W-:Y:S01]  /*0180*/  HFMA2 R63, -RZ, RZ, 0, 5.9604644775390625e-08 ;  /* 0x00000001ff3f7431 */ /* 0x000fe200000001ff */
[----:B-1----:R-:W-:-:S07]  /*0190*/  MOV R35, UR4 ;  /* 0x0000000400237c02 */ /* 0x002fce0008000f00 */
.L_x_0:
[----:B------:R-:W2:Y:S02]  /*01a0*/  LDCU.64 UR4, c[0x0][0x8b0] ;  /* 0x00011600ff0477ac */ /* 0x000ea40008000a00 */
[----:B--2---:R-:W-:-:S04]  /*01b0*/  UISETP.NE.U32.AND UP0, UPT, UR4, URZ, UPT ;  /* 0x000000ff0400728c */ /* 0x004fc8000bf05070 */
[----:B------:R-:W-:-:S09]  /*01c0*/  UISETP.NE.AND.EX UP0, UPT, UR5, URZ, UPT, UP0 ;  /* 0x000000ff0500728c */ /* 0x000fd2000bf05300 */
[----:B------:R-:W-:Y:S05]  /*01d0*/  BRA.U UP0, `(.L_x_2) ;  /* 0x0000000100247547 */ /* 0x000fea000b800000 */
[----:B------:R-:W2:Y:S02]  /*01e0*/  LDCU.64 UR4, c[0x0][0x8a8] ;  /* 0x00011500ff0477ac */ /* 0x000ea40008000a00 */
[----:B--2---:R-:W-:-:S04]  /*01f0*/  UISETP.NE.U32.AND UP0, UPT, UR4, URZ, UPT ;  /* 0x000000ff0400728c */ /* 0x004fc8000bf05070 */
[----:B------:R-:W-:-:S09]  /*0200*/  UISETP.NE.AND.EX UP0, UPT, UR5, URZ, UPT, UP0 ;  /* 0x000000ff0500728c */ /* 0x000fd2000bf05300 */
[----:B------:R-:W-:Y:S05]  /*0210*/  BRA.U !UP0, `(.L_x_3) ;  /* 0x00000001080c7547 */ /* 0x000fea000b800000 */
[----:B------:R-:W2:Y:S02]  /*0220*/  LDC.64 R32, c[0x0][0x8a8] ;  /* 0x00022a00ff207b82 */ /* 0x000ea40000000a00 */
[----:B--2---:R2:W5:Y:S01]  /*0230*/  LDG.E R32, desc[UR46][R32.64] ;  /* 0x0000002e20207981 */ /* 0x004562000c1e1900 */
[----:B------:R-:W-:Y:S05]  /*0240*/  BRA `(.L_x_2) ;  /* 0x0000000000087947 */ /* 0x000fea0003800000 */
.L_x_3:
[----:B------:R-:W2:Y:S02]  /*0250*/  LDCU UR4, c[0x0][0x8a0] ;  /* 0x00011400ff0477ac */ /* 0x000ea40008000800 */
[----:B--2---:R-:W-:Y:S02]  /*0260*/  MOV R32, UR4 ;  /* 0x0000000400207c02 */ /* 0x004fe40008000f00 */
.L_x_2:
[----:B------:R-:W-:Y:S01]  /*0270*/  IMAD.U32 R0, RZ, RZ, UR10 ;  /* 0x0000000aff007e24 */ /* 0x000fe2000f8e00ff */
[----:B------:R-:W-:Y:S04]  /*0280*/  BSSY.RECONVERGENT B0, `(.L_x_4) ;  /* 0x000000c000007945 */ /* 0x000fe80003800200 */
[C---:B------:R-:W-:Y:S02]  /*0290*/  ISETP.NE.OR P3, PT, R0.reuse, 0x1, !P0 ;  /* 0x000000010000780c */ /* 0x040fe40004765670 */
[----:B------:R-:W-:-:S11]  /*02a0*/  ISETP.NE.OR P2, PT, R0, 0x3, !P0 ;  /* 0x000000030000780c */ /* 0x000fd60004745670 */
[----:B------:R-:W-:Y:S05]  /*02b0*/  @P3 BRA `(.L_x_5) ;  /* 0x0000000000203947 */ /* 0x000fea0003800000 */
[----:B------:R-:W3:Y:S02]  /*02c0*/  LDCU.64 UR4, c[0x0][0x348] ;  /* 0x00006900ff0477ac */ /* 0x000ee40008000a00 */
[----:B---3--:R-:W-:Y:S02]  /*02d0*/  UIADD3 UR12, UP1, UPT, UR4, 0x80, URZ ;  /* 0x00000080040c7890 */ /* 0x008fe4000ff3e0ff */
[----:B------:R-:W-:Y:S02]  /*02e0*/  UIADD3 UR4, UP0, UPT, UR4, 0x180, URZ ;  /* 0x0000018004047890 */ /* 0x000fe4000ff1e0ff */
[----:B------:R-:W-:Y:S02]  /*02f0*/  UIADD3.X UR13, UPT, UPT, URZ, UR5, URZ, UP1, !UPT ;  /* 0x00000005ff0d7290 */ /* 0x000fe40008ffe4ff */
[----:B------:R-:W-:-:S07]  /*0300*/  UIADD3.X UR5, UPT, UPT, URZ, UR5, URZ, UP0, !UPT ;  /* 0x00000005ff057290 */ /* 0x000fce00087fe4ff */
[----:B------:R3:W-:Y:S02]  /*0310*/  UTMACCTL.PF [UR12] ;  /* 0x000000000c0079b9 */ /* 0x0007e40008040000 */
[----:B------:R3:W-:Y:S02]  /*0320*/  UTMACCTL.PF [UR4] ;  /* 0x00000000040079b9 */ /* 0x0007e40008040000 */
[----:B---3--:R-:W-:Y:S01]  /*0330*/  NOP ;  /* 0x0000000000007918 */ /* 0x008fe20000000000 */
.L_x_5:
[----:B------:R-:W-:Y:S05]  /*0340*/  BSYNC.RECONVERGENT B0 ;  /* 0x0000000000007941 */ /* 0x000fea0003800200 */
.L_x_4:
[----:B------:R-:W-:Y:S04]  /*0350*/  BSSY.RECONVERGENT B0, `(.L_x_6) ;  /* 0x000000a000007945 */ /* 0x000fe80003800200 */
        /* <DEDUP_REMOVED lines=9> */
.L_x_7:
[----:B------:R-:W-:Y:S05]  /*03f0*/  BSYNC.RECONVERGENT B0 ;  /* 0x0000000000007941 */ /* 0x000fea0003800200 */
.L_x_6:
[----:B------:R-:W3:Y:S01]  /*0400*/  LDCU.64 UR4, c[0x0][0x888] ;  /* 0x00011100ff0477ac */ /* 0x000ee20008000a00 */
[----:B------:R-:W-:Y:S01]  /*0410*/  ISETP.NE.AND.EX P1, PT, RZ, UR7, PT, P1 ;  /* 0x00000007ff007c0c */ /* 0x000fe2000bf25310 */
[----:B------:R-:W-:Y:S01]  /*0420*/  UPLOP3.LUT UP5, UPT, UPT, UPT, UPT, 0x80, 0x8 ;  /* 0x000000000008789c */ /* 0x000fe20003faf070 */
[----:B---3--:R-:W-:-:S04]  /*0430*/  ISETP.NE.U32.AND P2, PT, RZ, UR4, PT ;  /* 0x00000004ff007c0c */ /* 0x008fc8000bf45070 */
[----:B------:R-:W-:-:S13]  /*0440*/  ISETP.NE.AND.EX P2, PT, RZ, UR5, PT, P2 ;  /* 0x00000005ff007c0c */ /* 0x000fda000bf45320 */
[----:B------:R-:W-:Y:S05]  /*0450*/  @P2 BRA P1, `(.L_x_8) ;  /* 0x0000000000282947 */ /* 0x000fea0000800000 */
[----:B------:R-:W-:Y:S01]  /*0460*/  UISETP.NE.U32.AND UP1, UPT, UR6, URZ, UPT ;  /* 0x000000ff0600728c */ /* 0x000fe2000bf25070 */
[----:B-----5:R-:W-:Y:S01]  /*0470*/  FSETP.NEU.AND P1, PT, R35, RZ, PT ;  /* 0x000000ff2300720b */ /* 0x020fe20003f2d000 */
[----:B------:R-:W-:Y:S02]  /*0480*/  UISETP.NE.U32.AND UP0, UPT, UR4, URZ, UPT ;  /* 0x000000ff0400728c */ /* 0x000fe4000bf05070 */
[----:B------:R-:W-:Y:S02]  /*0490*/  UISETP.NE.AND.EX UP1, UPT, UR7, URZ, UPT, UP1 ;  /* 0x000000ff0700728c */ /* 0x000fe4000bf25310 */
[----:B------:R-:W-:-:S04]  /*04a0*/  UISETP.NE.AND.EX UP0, UPT, UR5, URZ, UPT, UP0 ;  /* 0x000000ff0500728c */ /* 0x000fc8000bf05300 */
[----:B------:R-:W-:-:S04]  /*04b0*/  USEL UR4, URZ, 0xffffffff, UP0 ;  /* 0xffffffffff047887 */ /* 0x000fc80008000000 */
[----:B------:R-:W-:Y:S01]  /*04c0*/  VOTEU.ANY UP0, P1 ;  /* 0x0000000000ff7886 */ /* 0x000fe20000800100 */
[----:B------:R-:W-:-:S04]  /*04d0*/  @!UP1 USEL UR4, URZ, 0xffffffff, UP0 ;  /* 0xffffffffff049887 */ /* 0x000fc80008000000 */
[----:B------:R-:W-:-:S04]  /*04e0*/  ULOP3.LUT UR4, UR4, 0x1, URZ, 0xc0, !UPT ;  /* 0x0000000104047892 */ /* 0x000fc8000f8ec0ff */
[----:B------:R-:W-:-:S11]  /*04f0*/  UISETP.NE.U32.AND UP5, UPT, UR4, 0x1, UPT ;  /* 0x000000010400788c */ /* 0x000fd6000bfa5070 */
.L_x_8:
[----:B------:R-:W3:Y:S01]  /*0500*/  SHFL.IDX PT, R0, R70, RZ, 0x1f ;  /* 0x00001fff46007589 */ /* 0x000ee200000e0000 */
[----:B------:R-:W-:-:S04]  /*0510*/  UISETP.NE.AND UP0, UPT, UR10, 0x2, UPT ;  /* 0x000000020a00788c */ /* 0x000fc8000bf05270 */
[----:B------:R-:W-:Y:S02]  /*0520*/  UISETP.EQ.AND UP1, UPT, UR9, URZ, !UP0 ;  /* 0x000000ff0900728c */ /* 0x000fe4000c722270 */
[----:B------:R-:W-:-:S04]  /*0530*/  USEL UR6, URZ, 0x1, UP0 ;  /* 0x00000001ff067887 */ /* 0x000fc80008000000 */
[----:B------:R-:W-:Y:S02]  /*0540*/  PLOP3.LUT P5, PT, P0, PT, UP1, 0x80, 0x8 ;  /* 0x000000000008781c */ /* 0x000fe400007af018 */
[----:B---3--:R-:W-:-:S13]  /*0550*/  ISETP.NE.AND P1, PT, R0, RZ, PT ;  /* 0x000000ff0000720c */ /* 0x008fda0003f25270 */
[----:B------:R-:W-:Y:S05]  /*0560*/  @P1 BRA `(.L_x_9) ;  /* 0x00000000006c1947 */ /* 0x000fea0003800000 */
[----:B------:R-:W-:Y:S01]  /*0570*/  UMOV UR7, 0x400 ;  /* 0x0000040000077882 */ /* 0x000fe20000000000 */
[----:B------:R-:W-:Y:S01]  /*0580*/  UMOV UR5, 0x1 ;  /* 0x0000000100057882 */ /* 0x000fe20000000000 */
[----:B------:R-:W-:Y:S01]  /*0590*/  UMOV UR4, 0x3 ;  /* 0x0000000300047882 */ /* 0x000fe20000000000 */
[----:B------:R-:W-:Y:S02]  /*05a0*/  ULEA UR7, UR37, UR7, 0x18 ;  /* 0x0000000725077291 */ /* 0x000fe4000f8ec0ff */
[----:B------:R-:W-:-:S04]  /*05b0*/  UIADD3 UR12, UPT, UPT, -UR5, 0x100000, URZ ;  /* 0x00100000050c7890 */ /* 0x000fc8000fffe1ff */
[----:B------:R-:W-:Y:S02]  /*05c0*/  USHF.L.U32 UR13, UR12, 0xb, URZ ;  /* 0x0000000b0c0d7899 */ /* 0x000fe400080006ff */
[----:B------:R-:W-:Y:S02]  /*05d0*/  USHF.L.U32 UR12, UR12, 0x1, URZ ;  /* 0x000000010c0c7899 */ /* 0x000fe400080006ff */
[----:B------:R-:W-:-:S04]  /*05e0*/  UIADD3 UR4, UPT, UPT, -UR4, 0x100000, URZ ;  /* 0x0010000004047890 */ /* 0x000fc8000fffe1ff */
[----:B------:R-:W-:Y:S02]  /*05f0*/  USHF.L.U32 UR5, UR4, 0xb, URZ ;  /* 0x0000000b04057899 */ /* 0x000fe400080006ff */
[----:B------:R-:W-:Y:S01]  /*0600*/  USHF.L.U32 UR4, UR4, 0x1, URZ ;  /* 0x0000000104047899 */ /* 0x000fe200080006ff */
[----:B------:R-:W-:Y:S01]  /*0610*/  ELECT P1, URZ, PT ;  /* 0x0000000000ff782f */ /* 0x000fe20003820000 */
[----:B------:R-:W3:Y:S02]  /*0620*/  FENCE.VIEW.ASYNC.S ;  /* 0x00000000000073c6 */ /* 0x000ee40000000000 */
[----:B---3--:R3:W4:Y:S08]  /*0630*/  SYNCS.EXCH.64 URZ, [UR7], UR12 ;  /* 0x0000000c07ff75b2 */ /* 0x0087300008000100 */
[----:B------:R3:W1:Y:S01]  /*0640*/  SYNCS.EXCH.64 URZ, [UR7+0x38], UR4 ;  /* 0x0000380407ff75b2 */ /* 0x0006620008000100 */
        /* <DEDUP_REMOVED lines=12> */
[----:B------:R-:W-:Y:S01]  /*0710*/  NOP ;  /* 0x0000000000007918 */ /* 0x000fe20000000000 */
.L_x_9:
[----:B------:R-:W2:Y:S01]  /*0720*/  SHFL.IDX PT, R0, R70, RZ, 0x1f ;  /* 0x00001fff46007589 */ /* 0x000ea200000e0000 */
[----:B------:R-:W-:Y:S01]  /*0730*/  NOP ;  /* 0x0000000000007918 */ /* 0x000fe20000000000 */
[----:B--2---:R-:W-:-:S13]  /*0740*/  ISETP.NE.AND P1, PT, R0, 0x1, PT ;  /* 0x000000010000780c */ /* 0x004fda0003f25270 */
[----:B------:R-:W-:Y:S05]  /*0750*/  @P1 BRA `(.L_x_10) ;  /* 0x0000000000541947 */ /* 0x000fea0003800000 */
[----:B---3--:R-:W-:Y:S01]  /*0760*/  UMOV UR7, 0x400 ;  /* 0x0000040000077882 */ /* 0x008fe20000000000 */
        /* <DEDUP_REMOVED lines=10> */
[----:B------:R-:W2:Y:S02]  /*0810*/  FENCE.VIEW.ASYNC.S ;  /* 0x00000000000073c6 */ /* 0x000ea40000000000 */
[----:B--2---:R2:W3:Y:S08]  /*0820*/  SYNCS.EXCH.64 URZ, [UR7+0x70], UR12 ;  /* 0x0000700c07ff75b2 */ /* 0x0044f00008000100 */
        /* <DEDUP_REMOVED lines=8> */
.L_x_10:
[----:B------:R-:W4:Y:S01]  /*08b0*/  SHFL.IDX PT, R0, R70, RZ, 0x1f ;  /* 0x00001fff46007589 */ /* 0x000f2200000e0000 */
[----:B------:R-:W-:Y:S01]  /*08c0*/  NOP ;  /* 0x0000000000007918 */ /* 0x000fe20000000000 */
[----:B----4-:R-:W-:-:S13]  /*08d0*/  ISETP.NE.AND P1, PT, R0, 0x3, PT ;  /* 0x000000030000780c */ /* 0x010fda0003f25270 */
[----:B------:R-:W-:Y:S05]  /*08e0*/  @P1 BRA `(.L_x_11) ;  /* 0x00000000002c1947 */ /* 0x000fea0003800000 */
[----:B--23--:R-:W-:Y:S01]  /*08f0*/  UMOV UR5, 0x400 ;  /* 0x0000040000057882 */ /* 0x00cfe20000000000 */
[----:B------:R-:W-:Y:S01]  /*0900*/  UMOV UR4, 0x20 ;  /* 0x0000002000047882 */ /* 0x000fe20000000000 */
[----:B------:R-:W-:Y:S02]  /*0910*/  ULEA UR5, UR37, UR5, 0x18 ;  /* 0x0000000525057291 */ /* 0x000fe4000f8ec0ff */
[----:B------:R-:W-:-:S04]  /*0920*/  UIADD3 UR12, UPT, UPT, -UR4, 0x100000, URZ ;  /* 0x00100000040c7890 */ /* 0x000fc8000fffe1ff */
[----:B------:R-:W-:Y:S02]  /*0930*/  USHF.L.U32 UR13, UR12, 0xb, URZ ;  /* 0x0000000b0c0d7899 */ /* 0x000fe400080006ff */
[----:B------:R-:W-:Y:S01]  /*0940*/  USHF.L.U32 UR12, UR12, 0x1, URZ ;  /* 0x000000010c0c7899 */ /* 0x000fe200080006ff */
[----:B------:R-:W-:Y:S01]  /*0950*/  ELECT P1, URZ, PT ;  /* 0x0000000000ff782f */ /* 0x000fe20003820000 */
[----:B------:R-:W2:Y:S10]  /*0960*/  FENCE.VIEW.ASYNC.S ;  /* 0x00000000000073c6 */ /* 0x000eb40000000000 */
[----:B--2---:R4:W2:Y:S01]  /*0970*/  SYNCS.EXCH.64 URZ, [UR5+0xb0], UR12 ;  /* 0x0000b00c05ff75b2 */ /* 0x0048a20008000100 */
[----:B------:R4:W3:Y:S02]  /*0980*/  SYNCS.EXCH.64 URZ, [UR5+0xb8], UR12 ;  /* 0x0000b80c05ff75b2 */ /* 0x0008e40008000100 */
[----:B----4-:R-:W-:Y:S01]  /*0990*/  NOP ;  /* 0x0000000000007918 */ /* 0x010fe20000000000 */
.L_x_11:
[----:B------:R-:W4:Y:S01]  /*09a0*/  SHFL.IDX PT, R0, R70, RZ, 0x1f ;  /* 0x00001fff46007589 */ /* 0x000f2200000e0000 */
[----:B------:R-:W-:Y:S01]  /*09b0*/  NOP ;  /* 0x0000000000007918 */ /* 0x000fe20000000000 */
[----:B----4-:R-:W-:-:S13]  /*09c0*/  ISETP.NE.AND P1, PT, R0, 0x4, PT ;  /* 0x000000040000780c */ /* 0x010fda0003f25270 */
[----:B------:R-:W-:Y:S05]  /*09d0*/  @P1 BRA `(.L_x_12) ;  /* 0x0000000000481947 */ /* 0x000fea0003800000 */
[----:B--23--:R-:W-:Y:S01]  /*09e0*/  UMOV UR7, 0x720 ;  /* 0x0000072000077882 */ /* 0x00cfe20000000000 */
[----:B------:R-:W-:Y:S01]  /*09f0*/  UMOV UR5, 0x400 ;  /* 0x0000040000057882 */ /* 0x000fe20000000000 */
[----:B------:R-:W-:Y:S01]  /*0a00*/  USEL UR7, UR7, 0x620, UP5 ;  /* 0x0000062007077887 */ /* 0x000fe2000a800000 */
        /* <DEDUP_REMOVED lines=10> */
[----:B--2---:R4:W2:Y:S08]  /*0ab0*/  SYNCS.EXCH.64 URZ, [UR5+0xc0], UR12 ;  /* 0x0000c00c05ff75b2 */ /* 0x0048b00008000100 */
[----:B------:R4:W3:Y:S01]  /*0ac0*/  SYNCS.EXCH.64 URZ, [UR5+0xd0], UR14 ;  /* 0x0000d00e05ff75b2 */ /* 0x0008e20008000100 */
[----:B------:R4:W1:Y:S01]  /*0ad0*/  SYNCS.EXCH.64 URZ, [UR5+0xc8], UR12 ;  /* 0x0000c80c05ff75b2 */ /* 0x0008620008000100 */
[----:B------:R4:W1:Y:S02]  /*0ae0*/  SYNCS.EXCH.64 URZ, [UR5+0xd8], UR14 ;  /* 0x0000d80e05ff75b2 */ /* 0x0008640008000100 */
[----:B----4-:R-:W-:Y:S01]  /*0af0*/  NOP ;  /* 0x0000000000007918 */ /* 0x010fe20000000000 */
.L_x_12:
[----:B------:R-:W4:Y:S01]  /*0b00*/  SHFL.IDX PT, R0, R70, RZ, 0x1f ;  /* 0x00001fff46007589 */ /* 0x000f2200000e0000 */
[----:B------:R-:W-:Y:S01]  /*0b10*/  NOP ;  /* 0x0000000000007918 */ /* 0x000fe20000000000 */
[----:B----4-:R-:W-:-:S13]  /*0b20*/  ISETP.NE.AND P1, PT, R0, 0x5, PT ;  /* 0x000000050000780c */ /* 0x010fda0003f25270 */
[----:B------:R-:W-:Y:S05]  /*0b30*/  @P1 BRA `(.L_x_13) ;  /* 0x0000000000541947 */ /* 0x000fea0003800000 */
[----:B--23--:R-:W-:Y:S01]  /*0b40*/  UMOV UR7, 0x400 ;  /* 0x0000040000077882 */ /* 0x00cfe20000000000 */
        /* <DEDUP_REMOVED lines=14> */
[----:B------:R4:W1:Y:S01]  /*0c30*/  SYNCS.EXCH.64 URZ, [UR7+0x108], UR4 ;  /* 0x0001080407ff75b2 */ /* 0x0008620008000100 */
[----:B------:R4:W1:Y:S01]  /*0c40*/  SYNCS.EXCH.64 URZ, [UR7+0xf0], UR12 ;  /* 0x0000f00c07ff75b2 */ /* 0x0008620008000100 */
[----:B------:R4:W1:Y:S01]  /*0c50*/  SYNCS.EXCH.64 URZ, [UR7+0x110], UR4 ;  /* 0x0001100407ff75b2 */ /* 0x0008620008000100 */
[----:B------:R4:W1:Y:S01]  /*0c60*/  SYNCS.EXCH.64 URZ, [UR7+0xf8], UR12 ;  /* 0x0000f80c07ff75b2 */ /* 0x0008620008000100 */
[----:B------:R4:W1:Y:S02]  /*0c70*/  SYNCS.EXCH.64 URZ, [UR7+0x118], UR4 ;  /* 0x0001180407ff75b2 */ /* 0x0008640008000100 */
[----:B----4-:R-:W-:Y:S01]  /*0c80*/  NOP ;  /* 0x0000000000007918 */ /* 0x010fe20000000000 */
.L_x_13:
[----:B------:R-:W4:Y:S01]  /*0c90*/  SHFL.IDX PT, R0, R70, RZ, 0x1f ;  /* 0x00001fff46007589 */ /* 0x000f2200000e0000 */
[----:B------:R-:W-:Y:S01]  /*0ca0*/  ISETP.NE.OR P0, PT, RZ, UR10, !P0 ;  /* 0x0000000aff007c0c */ /* 0x000fe2000c705670 */
        /* <DEDUP_REMOVED lines=12> */
[----:B------:R4:W3:Y:S01]  /*0d70*/  SYNCS.EXCH.64 URZ, [UR5+0x130], UR12 ;  /* 0x0001300c05ff75b2 */ /* 0x0008e20008000100 */
[----:B------:R4:W1:Y:S01]  /*0d80*/  SYNCS.EXCH.64 URZ, [UR5+0x128], UR12 ;  /* 0x0001280c05ff75b2 */ /* 0x0008620008000100 */
[----:B------:R4:W1:Y:S02]  /*0d90*/  SYNCS.EXCH.64 URZ, [UR5+0x138], UR12 ;  /* 0x0001380c05ff75b2 */ /* 0x0008640008000100 */
[----:B----4-:R-:W-:Y:S01]  /*0da0*/  NOP ;  /* 0x0000000000007918 */ /* 0x010fe20000000000 */
.L_x_14:
[----:B------:R-:W-:Y:S01]  /*0db0*/  VOTEU.ALL UP0, P0 ;  /* 0x0000000000ff7886 */ /* 0x000fe20000000000 */
[----:B--23--:R-:W-:Y:S01]  /*0dc0*/  UMOV UR12, 0x20 ;  /* 0x00000020000c7882 */ /* 0x00cfe20000000000 */
[----:B------:R-:W2:Y:S01]  /*0dd0*/  LDCU UR5, c[0x0][0x36c] ;  /* 0x00006d80ff0577ac */ /* 0x000ea20008000800 */
[----:B------:R-:W-:Y:S01]  /*0de0*/  NOP ;  /* 0x0000000000007918 */ /* 0x000fe20000000000 */
[----:B------:R-:W-:Y:S01]  /*0df0*/  LOP3.LUT R10, R76, 0x1f, RZ, 0xc0, !PT ;  /* 0x0000001f4c0a7812 */ /* 0x000fe200078ec0ff */
[----:B------:R-:W-:Y:S01]  /*0e00*/  @!UP0 UMOV UR4, 0x400 ;  /* 0x0000040000048882 */ /* 0x000fe20000000000 */
[----:B------:R-:W-:-:S04]  /*0e10*/  @!UP0 UIADD3 UR12, UPT, UPT, -UR12, 0x100000, URZ ;  /* 0x001000000c0c8890 */ /* 0x000fc8000fffe1ff */
[----:B------:R-:W-:Y:S02]  /*0e20*/  @!UP0 USHF.L.U32 UR13, UR12, 0xb, URZ ;  /* 0x0000000b0c0d8899 */ /* 0x000fe400080006ff */
[----:B------:R-:W-:Y:S02]  /*0e30*/  @!UP0 USHF.L.U32 UR12, UR12, 0x1, URZ ;  /* 0x000000010c0c8899 */ /* 0x000fe400080006ff */
[----:B------:R-:W-:Y:S01]  /*0e40*/  @!UP0 ULEA UR4, UR37, UR4, 0x18 ;  /* 0x0000000425048291 */ /* 0x000fe2000f8ec0ff */
[----:B------:R-:W-:Y:S01]  /*0e50*/  VOTEU.ALL UP0, P0 ;  /* 0x0000000000ff7886 */ /* 0x000fe20000000000 */
[----:B------:R-:W-:Y:S02]  /*0e60*/  UISETP.NE.AND UP4, UPT, UR10, URZ, UPT ;  /* 0x000000ff0a00728c */ /* 0x000fe4000bf85270 */
[----:B--2---:R-:W-:Y:S01]  /*0e70*/  UISETP.EQ.U32.AND UP2, UPT, UR5, 0x1, UPT ;  /* 0x000000010500788c */ /* 0x004fe2000bf42070 */
[----:B------:R-:W2:Y:S07]  /*0e80*/  FENCE.VIEW.ASYNC.S ;  /* 0x00000000000073c6 */ /* 0x000eae0000000000 */
[----:B--2---:R2:W3:Y:S01]  /*0e90*/  @!UP0 SYNCS.EXCH.64 URZ, [UR4+0x140], UR12 ;  /* 0x0001400c04ff85b2 */ /* 0x0044e20008000100 */
[----:B------:R-:W-:Y:S05]  /*0ea0*/  BRA.U !UP2, `(.L_x_15) ;  /* 0x000000010a087547 */ /* 0x000fea000b800000 */
[----:B-1-3--:R-:W-:Y:S01]  /*0eb0*/  UCGABAR_ARV ;  /* 0x00000000000079c7 */ /* 0x00afe20008000000 */
[----:B------:R-:W-:Y:S05]  /*0ec0*/  BRA `(.L_x_16) ;  /* 0x0000000000047947 */ /* 0x000fea0003800000 */
.L_x_15:
[----:B-1-3--:R-:W-:Y:S01]  /*0ed0*/  NOP ;  /* 0x0000000000007918 */ /* 0x00afe20000000000 */
.L_x_16:
[----:B------:R-:W1:Y:S01]  /*0ee0*/  S2R R11, SR_CTAID.X ;  /* 0x00000000000b7919 */ /* 0x000e620000002500 */
[----:B------:R-:W-:-:S05]  /*0ef0*/  CS2R.32 R64, SR_CgaSize ;  /* 0x0000000000407805 */ /* 0x000fca0000008a00 */
[----:B------:R-:W-:-:S05]  /*0f00*/  IMAD R64, R64, -0xa0, RZ ;  /* 0xffffff6040407824 */ /* 0x000fca00078e02ff */
[----:B------:R-:W-:-:S14]  /*0f10*/  R2UR UR15, R64 ;  /* 0x00000000400f72ca */ /* 0x000fdc00000e0000 */
[----:B------:R-:W3:Y:S01]  /*0f20*/  LDCU UR15, c[0x0][UR15+0x2b0] ;  /* 0x000056000f0f77ac */ /* 0x000ee20008000800 */
[----:B------:R-:W-:-:S05]  /*0f30*/  CS2R.32 R0, SR_CgaSize ;  /* 0x0000000000007805 */ /* 0x000fca0000008a00 */
[----:B------:R-:W-:-:S06]  /*0f40*/  IMAD R0, R0, -0xa0, RZ ;  /* 0xffffff6000007824 */ /* 0x000fcc00078e02ff */
[----:B------:R-:W4:Y:S01]  /*0f50*/  LDC R0, c[0x0][R0+0x2a0] ;  /* 0x0000a80000007b82 */ /* 0x000f220000000800 */
[----:B------:R-:W-:Y:S01]  /*0f60*/  PRMT R8, RZ, 0x7610, R8 ;  /* 0x00007610ff087816 */ /* 0x000fe20000000008 */
[----:B------:R-:W3:Y:S01]  /*0f70*/  S2R R20, SR_CTAID.Y ;  /* 0x0000000000147919 */ /* 0x000ee20000002600 */
[----:B------:R-:W-:-:S05]  /*0f80*/  CS2R.32 R64, SR_CgaSize ;  /* 0x0000000000407805 */ /* 0x000fca0000008a00 */
[----:B------:R-:W-:-:S05]  /*0f90*/  IMAD R64, R64, -0xa0, RZ ;  /* 0xffffff6040407824 */ /* 0x000fca00078e02ff */
[----:B--2---:R-:W-:-:S14]  /*0fa0*/  R2UR UR13, R64 ;  /* 0x00000000400d72ca */ /* 0x004fdc00000e0000 */
[----:B------:R-:W2:Y:S01]  /*0fb0*/  LDCU UR13, c[0x0][UR13+0x2b4] ;  /* 0x000056800d0d77ac */ /* 0x000ea20008000800 */
[----:B------:R-:W4:Y:S01]  /*0fc0*/  LDCU UR11, c[0x0][0xb30] ;  /* 0x00016600ff0b77ac */ /* 0x000f220008000800 */
[----:B------:R-:W2:Y:S01]  /*0fd0*/  LDC R9, c[0x0][0xb24] ;  /* 0x0002c900ff097b82 */ /* 0x000ea20000000800 */
[----:B------:R-:W-:Y:S02]  /*0fe0*/  ULOP3.LUT UR16, UR37, 0x3, URZ, 0xc0, !UPT ;  /* 0x0000000325107892 */ /* 0x000fe4000f8ec0ff */
[----:B------:R-:W-:Y:S02]  /*0ff0*/  ULOP3.LUT UR12, UR9, 0x4, UR37, 0xf8, !UPT ;  /* 0x00000004090c7892 */ /* 0x000fe4000f8ef825 */
[----:B------:R-:W-:Y:S01]  /*1000*/  UISETP.GT.U32.AND UP1, UPT, UR16, 0xffff, UPT ;  /* 0x0000ffff1000788c */ /* 0x000fe2000bf24070 */
[----:B------:R-:W-:-:S05]  /*1010*/  CS2R.32 R62, SR_CgaSize ;  /* 0x00000000003e7805 */ /* 0x000fca0000008a00 */
[----:B------:R-:W-:-:S06]  /*1020*/  IMAD R62, R62, -0xa0, RZ ;  /* 0xffffff603e3e7824 */ /* 0x000fcc00078e02ff */
[----:B------:R-:W4:Y:S01]  /*1030*/  LDC R62, c[0x0][R62+0x2a4] ;  /* 0x0000a9003e3e7b82 */ /* 0x000f220000000800 */
[----:B------:R-:W-:Y:S02]  /*1040*/  UISETP.GT.U32.AND UP0, UPT, UR12, 0xffff, UPT ;  /* 0x0000ffff0c00788c */ /* 0x000fe4000bf04070 */
[----:B------:R-:W-:Y:S02]  /*1050*/  USEL UR16, UR16, 0xffff, !UP1 ;  /* 0x0000ffff10107887 */ /* 0x000fe4000c800000 */
[----:B------:R-:W-:Y:S02]  /*1060*/  USEL UR12, UR12, 0xffff, !UP0 ;  /* 0x0000ffff0c0c7887 */ /* 0x000fe4000c000000 */
[----:B------:R-:W-:Y:S01]  /*1070*/  USHF.L.U32 UR18, UR37, 0x9, URZ ;  /* 0x0000000925127899 */ /* 0x000fe200080006ff */
[----:B------:R-:W4:Y:S01]  /*1080*/  LDC R26, c[0x0][0xb24] ;  /* 0x0002c900ff1a7b82 */ /* 0x000f220000000800 */
[----:B------:R-:W-:Y:S02]  /*1090*/  USHF.L.U32 UR14, UR37, 0x3, URZ ;  /* 0x00000003250e7899 */ /* 0x000fe400080006ff */
[----:B------:R-:W-:-:S02]  /*10a0*/  USHF.L.U32 UR17, UR37, 0xa, URZ ;  /* 0x0000000a25117899 */ /* 0x000fc400080006ff */
[----:B------:R-:W-:Y:S01]  /*10b0*/  USHF.L.U32 UR7, UR37, 0x4, URZ ;  /* 0x0000000425077899 */ /* 0x000fe200080006ff */
[----:B-1----:R-:W-:Y:S01]  /*10c0*/  I2FP.F32.U32 R64, R11 ;  /* 0x0000000b00407245 */ /* 0x002fe20000201000 */
[----:B------:R-:W-:Y:S01]  /*10d0*/  ULOP3.LUT UR16, UR16, 0xffff, URZ, 0xc0, !UPT ;  /* 0x0000ffff10107892 */ /* 0x000fe2000f8ec0ff */
[----:B------:R-:W1:Y:S01]  /*10e0*/  S2UR UR36, SR_CTAID.Z ;  /* 0x00000000002479c3 */ /* 0x000e620000002700 */
[----:B------:R-:W-:Y:S01]  /*10f0*/  ULOP3.LUT UR12, UR12, 0xffff, URZ, 0xc0, !UPT ;  /* 0x0000ffff0c0c7892 */ /* 0x000fe2000f8ec0ff */
[----:B---3--:R-:W-:Y:S01]  /*1100*/  I2FP.F32.U32 R3, R20 ;  /* 0x0000001400037245 */ /* 0x008fe20000201000 */
[----:B------:R-:W-:Y:S01]  /*1110*/  FMUL R64, R64, UR15 ;  /* 0x0000000f40407c20 */ /* 0x000fe20008400000 */
[----:B--2---:R-:W-:Y:S01]  /*1120*/  ISETP.GE.AND P0, PT, R9, 0x1, PT ;  /* 0x000000010900780c */ /* 0x004fe20003f06270 */
[----:B------:R-:W-:Y:S01]  /*1130*/  IMAD.MOV.U32 R21, RZ, RZ, R11 ;  /* 0x000000ffff157224 */ /* 0x000fe200078e000b */
[----:B------:R-:W-:Y:S01]  /*1140*/  UMOV UR5, 0x11 ;  /* 0x0000001100057882 */ /* 0x000fe20000000000 */
[----:B------:R-:W-:Y:S01]  /*1150*/  FMUL R3, R3, UR13 ;  /* 0x0000000d03037c20 */ /* 0x000fe20008400000 */
[----:B------:R-:W-:Y:S01]  /*1160*/  UMOV UR4, 0x5 ;  /* 0x0000000500047882 */ /* 0x000fe20000000000 */
[----:B------:R-:W2:Y:S01]  /*1170*/  F2I.U32.TRUNC.NTZ R64, R64 ;  /* 0x0000004000407305 */ /* 0x000ea2000020f000 */
[----:B------:R-:W-:-:S02]  /*1180*/  UISETP.NE.AND UP3, UPT, UR10, 0x2, UPT ;  /* 0x000000020a00788c */ /* 0x000fc4000bf65270 */
[----:B------:R-:W-:Y:S02]  /*1190*/  ULOP3.LUT UR15, UR18, 0x800, URZ, 0xc0, !UPT ;  /* 0x00000800120f7892 */ /* 0x000fe4000f8ec0ff */
[----:B------:R-:W-:Y:S02]  /*11a0*/  ULOP3.LUT UR14, UR14, 0x20, URZ, 0xc0, !UPT ;  /* 0x000000200e0e7892 */ /* 0x000fe4000f8ec0ff */
[----:B------:R-:W-:Y:S01]  /*11b0*/  ULOP3.LUT UR13, UR17, 0x800, URZ, 0xc0, !UPT ;  /* 0x00000800110d7892 */ /* 0x000fe2000f8ec0ff */
[----:B------:R-:W3:Y:S01]  /*11c0*/  F2I.U32.TRUNC.NTZ R3, R3 ;  /* 0x0000000300037305 */ /* 0x000ee2000020f000 */
[----:B------:R-:W-:Y:S02]  /*11d0*/  ULOP3.LUT UR7, UR7, 0x20, URZ, 0xc0, !UPT ;  /* 0x0000002007077892 */ /* 0x000fe4000f8ec0ff */
[----:B------:R-:W-:Y:S02]  /*11e0*/  USHF.L.U32 UR5, UR5, UR16, URZ ;  /* 0x0000001005057299 */ /* 0x000fe400080006ff */
[----:B------:R-:W-:Y:S01]  /*11f0*/  USHF.L.U32 UR4, UR4, UR12, URZ ;  /* 0x0000000c04047299 */ /* 0x000fe200080006ff */
[----:B--2---:R-:W-:Y:S01]  /*1200*/  IMAD.MOV R64, RZ, RZ, -R64 ;  /* 0x000000ffff407224 */ /* 0x004fe200078e0a40 */
[----:B----4-:R-:W-:-:S03]  /*1210*/  UISETP.NE.AND UP0, UPT, UR11, 0x1, UPT ;  /* 0x000000010b00788c */ /* 0x010fc6000bf05270 */
[----:B------:R-:W-:Y:S01]  /*1220*/  IMAD R64, R0, R64, R11 ;  /* 0x0000004000407224 */ /* 0x000fe200078e020b */
[----:B------:R-:W-:Y:S02]  /*1230*/  PRMT R0, RZ, 0x7610, R0 ;  /* 0x00007610ff007816 */ /* 0x000fe40000000000 */
[----:B---3--:R-:W-:-:S05]  /*1240*/  IADD3 R3, PT, PT, -R3, RZ, RZ ;  /* 0x000000ff03037210 */ /* 0x008fca0007ffe1ff */
[----:B------:R-:W-:Y:S01]  /*1250*/  IMAD R62, R62, R3, R20 ;  /* 0x000000033e3e7224 */ /* 0x000fe200078e0214 */
[----:B-1----:R-:W-:Y:S06]  /*1260*/  BRA.U UP4, `(.L_x_17) ;  /* 0x0000000104607547 */ /* 0x002fec000b800000 */
[C---:B------:R-:W-:Y:S02]  /*1270*/  ISETP.NE.AND P4, PT, R62.reuse, RZ, PT ;  /* 0x000000ff3e00720c */ /* 0x040fe40003f85270 */
[----:B------:R-:W-:Y:S02]  /*1280*/  ISETP.NE.AND P2, PT, R62, 0x1, PT ;  /* 0x000000013e00780c */ /* 0x000fe40003f45270 */
[C---:B------:R-:W-:Y:S02]  /*1290*/  ISETP.GT.U32.AND P3, PT, R64.reuse, 0x1, P4 ;  /* 0x000000014000780c */ /* 0x040fe40002764070 */
[C---:B------:R-:W-:Y:S02]  /*12a0*/  ISETP.GT.U32.AND P1, PT, R64.reuse, 0x1, P2 ;  /* 0x000000014000780c */ /* 0x040fe40001724070 */
[----:B------:R-:W-:Y:S02]  /*12b0*/  LOP3.LUT R0, R64, 0x2, RZ, 0x3c, !PT ;  /* 0x0000000240007812 */ /* 0x000fe400078e3cff */
[----:B------:R-:W-:-:S02]  /*12c0*/  SEL R4, RZ, 0x1, P3 ;  /* 0x00000001ff047807 */ /* 0x000fc40001800000 */
[----:B------:R-:W-:Y:S02]  /*12d0*/  SEL R3, RZ, 0x10, P1 ;  /* 0x00000010ff037807 */ /* 0x000fe40000800000 */
[----:B------:R-:W-:Y:S02]  /*12e0*/  SEL R2, RZ, 0x2, P3 ;  /* 0x00000002ff027807 */ /* 0x000fe40001800000 */
[C---:B------:R-:W-:Y:S02]  /*12f0*/  ISETP.GT.U32.AND P4, PT, R0.reuse, 0x1, P4 ;  /* 0x000000010000780c */ /* 0x040fe40002784070 */
[----:B------:R-:W-:Y:S02]  /*1300*/  ISETP.GT.U32.AND P2, PT, R0, 0x1, P2 ;  /* 0x000000010000780c */ /* 0x000fe40001744070 */
[----:B------:R-:W-:Y:S02]  /*1310*/  IADD3 R0, PT, PT, R2, R3, R4 ;  /* 0x0000000302007210 */ /* 0x000fe40007ffe004 */
[----:B------:R-:W-:-:S02]  /*1320*/  SEL R7, RZ, 0x20, P1 ;  /* 0x00000020ff077807 */ /* 0x000fc40000800000 */
[----:B------:R-:W-:Y:S02]  /*1330*/  SEL R4, RZ, 0x4, P4 ;  /* 0x00000004ff047807 */ /* 0x000fe40002000000 */
[----:B------:R-:W-:Y:S02]  /*1340*/  SEL R5, RZ, 0x40, P2 ;  /* 0x00000040ff057807 */ /* 0x000fe40001000000 */
[----:B------:R-:W-:Y:S01]  /*1350*/  IADD3 R4, PT, PT, R4, R7, R0 ;  /* 0x0000000704047210 */ /* 0x000fe20007ffe000 */
[----:B------:R-:W-:Y:S01]  /*1360*/  IMAD.MOV.U32 R0, RZ, RZ, 0x3 ;  /* 0x00000003ff007424 */ /* 0x000fe200078e00ff */
[----:B------:R-:W-:Y:S02]  /*1370*/  SEL R2, RZ, 0x8, P4 ;  /* 0x00000008ff027807 */ /* 0x000fe40002000000 */
[----:B------:R-:W-:Y:S02]  /*1380*/  LOP3.LUT R3, R64, 0xfffffffe, RZ, 0xc0, !PT ;  /* 0xfffffffe40037812 */ /* 0x000fe400078ec0ff */
[----:B------:R-:W-:-:S02]  /*1390*/  IADD3 R5, PT, PT, R2, R5, R4 ;  /* 0x0000000502057210 */ /* 0x000fc40007ffe004 */
[----:B------:R-:W-:Y:S01]  /*13a0*/  SEL R2, RZ, 0x80, P2 ;  /* 0x00000080ff027807 */ /* 0x000fe20001000000 */
[----:B------:R-:W-:-:S04]  /*13b0*/  IMAD R3, R62, 0x4, R3 ;  /* 0x000000043e037824 */ /* 0x000fc800078e0203 */
[----:B------:R-:W-:Y:S01]  /*13c0*/  IMAD.IADD R2, R5, 0x1, R2 ;  /* 0x0000000105027824 */ /* 0x000fe200078e0202 */
[----:B------:R-:W-:-:S04]  /*13d0*/  SHF.L.U32 R0, R0, R3, RZ ;  /* 0x0000000300007219 */ /* 0x000fc800000006ff */
[----:B------:R-:W-:Y:S02]  /*13e0*/  PRMT R8, R2, 0x7610, R8 ;  /* 0x0000761002087816 */ /* 0x000fe40000000008 */
.L_x_17:
[----:B------:R-:W-:Y:S05]  /*13f0*/  @!P0 BRA `(.L_x_18) ;  /* 0x0000000000b88947 */ /* 0x000fea0003800000 */
[----:B------:R-:W1:Y:S01]  /*1400*/  LDC.64 R4, c[0x0][0xb18] ;  /* 0x0002c600ff047b82 */ /* 0x000e620000000a00 */
[----:B------:R-:W-:-:S07]  /*1410*/  ISETP.NE.AND P0, PT, R9, 0x1, PT ;  /* 0x000000010900780c */ /* 0x000fce0003f05270 */
[----:B------:R-:W2:Y:S08]  /*1420*/  LDC R14, c[0x0][0xb0c] ;  /* 0x0002c300ff0e7b82 */ /* 0x000eb00000000800 */
[----:B------:R-:W3:Y:S08]  /*1430*/  LDC R13, c[0x0][0x370] ;  /* 0x0000dc00ff0d7b82 */ /* 0x000ef00000000800 */
[----:B------:R-:W4:Y:S01]  /*1440*/  LDC R16, c[0x0][0x374] ;  /* 0x0000dd00ff107b82 */ /* 0x000f220000000800 */
[----:B-1----:R-:W-:-:S07]  /*1450*/  ISETP.NE.AND P1, PT, R4, 0x1, PT ;  /* 0x000000010400780c */ /* 0x002fce0003f25270 */
[----:B------:R-:W3:Y:S01]  /*1460*/  LDC.64 R6, c[0x0][0xb10] ;  /* 0x0002c400ff067b82 */ /* 0x000ee20000000a00 */
[----:B--2---:R-:W-:-:S07]  /*1470*/  ISETP.NE.AND P2, PT, R14, 0x1, PT ;  /* 0x000000010e00780c */ /* 0x004fce0003f45270 */
[----:B------:R-:W1:Y:S08]  /*1480*/  LDC R12, c[0x0][0xb20] ;  /* 0x0002c800ff0c7b82 */ /* 0x000e700000000800 */
[----:B------:R-:W2:Y:S01]  /*1490*/  LDC.64 R2, c[0x0][0xb28] ;  /* 0x0002ca00ff027b82 */ /* 0x000ea20000000a00 */
[----:B----4-:R-:W-:-:S04]  /*14a0*/  IMAD.HI.U32 R15, R16, R5, RZ ;  /* 0x00000005100f7227 */ /* 0x010fc800078e00ff */
[----:B------:R-:W-:-:S04]  /*14b0*/  IMAD.HI.U32 R5, R20, R5, RZ ;  /* 0x0000000514057227 */ /* 0x000fc800078e00ff */
[----:B---3--:R-:W-:-:S04]  /*14c0*/  IMAD.HI.U32 R18, R13, R6, RZ ;  /* 0x000000060d127227 */ /* 0x008fc800078e00ff */
[C---:B------:R-:W-:Y:S01]  /*14d0*/  IMAD.HI.U32 R22, R11.reuse, R6, RZ ;  /* 0x000000060b167227 */ /* 0x040fe200078e00ff */
[-C--:B------:R-:W-:Y:S02]  /*14e0*/  @P2 SHF.R.U32.HI R13, RZ, R7.reuse, R18 ;  /* 0x00000007ff0d2219 */ /* 0x080fe40000011612 */
[-C--:B-1----:R-:W-:Y:S02]  /*14f0*/  @P1 SHF.R.U32.HI R16, RZ, R12.reuse, R15 ;  /* 0x0000000cff101219 */ /* 0x082fe4000001160f */
[----:B------:R-:W-:Y:S02]  /*1500*/  SHF.R.U32.HI R5, RZ, R12, R5 ;  /* 0x0000000cff057219 */ /* 0x000fe40000011605 */
[----:B------:R-:W-:Y:S02]  /*1510*/  SHF.R.U32.HI R22, RZ, R7, R22 ;  /* 0x00000007ff167219 */ /* 0x000fe40000011616 */
[----:B------:R-:W-:Y:S01]  /*1520*/  SEL R5, R20, R5, !P1 ;  /* 0x0000000514057207 */ /* 0x000fe20004800000 */
[----:B--2---:R-:W-:Y:S01]  /*1530*/  IMAD.HI.U32 R18, R16, R2, RZ ;  /* 0x0000000210127227 */ /* 0x004fe200078e00ff */
[----:B------:R-:W-:-:S02]  /*1540*/  SEL R21, R11, R22, !P2 ;  /* 0x000000160b157207 */ /* 0x000fc40005000000 */
[----:B------:R-:W-:Y:S01]  /*1550*/  IADD3 R7, PT, PT, -R5, RZ, RZ ;  /* 0x000000ff05077210 */ /* 0x000fe20007ffe1ff */
[----:B------:R-:W-:Y:S01]  /*1560*/  IMAD.HI.U32 R6, R13, R2, RZ ;  /* 0x000000020d067227 */ /* 0x000fe200078e00ff */
[----:B------:R-:W-:-:S03]  /*1570*/  @P0 SHF.R.U32.HI R16, RZ, R3, R18 ;  /* 0x00000003ff100219 */ /* 0x000fc60000011612 */
[----:B------:R-:W-:Y:S01]  /*1580*/  IMAD R7, R4, R7, R20 ;  /* 0x0000000704077224 */ /* 0x000fe200078e0214 */
[----:B------:R-:W-:Y:S01]  /*1590*/  @P0 SHF.R.U32.HI R13, RZ, R3, R6 ;  /* 0x00000003ff0d0219 */ /* 0x000fe20000011606 */
[----:B------:R-:W-:-:S04]  /*15a0*/  IMAD R16, R16, R9, RZ ;  /* 0x0000000910107224 */ /* 0x000fc800078e02ff */
[----:B------:R-:W-:Y:S01]  /*15b0*/  IMAD R6, R13, R9, RZ ;  /* 0x000000090d067224 */ /* 0x000fe200078e02ff */
[----:B------:R-:W-:-:S04]  /*15c0*/  ISETP.GE.AND P1, PT, R5, R16, PT ;  /* 0x000000100500720c */ /* 0x000fc80003f26270 */
[----:B------:R-:W-:Y:S01]  /*15d0*/  ISETP.GE.OR P1, PT, R21, R6, P1 ;  /* 0x000000061500720c */ /* 0x000fe20000f26670 */
[----:B------:R-:W-:-:S05]  /*15e0*/  IMAD.HI.U32 R6, R5, R2, RZ ;  /* 0x0000000205067227 */ /* 0x000fca00078e00ff */
[----:B------:R-:W-:-:S04]  /*15f0*/  SHF.R.U32.HI R6, RZ, R3, R6 ;  /* 0x00000003ff067219 */ /* 0x000fc80000011606 */
[----:B------:R-:W-:-:S03]  /*1600*/  SEL R6, R5, R6, !P0 ;  /* 0x0000000605067207 */ /* 0x000fc60004000000 */
[----:B------:R-:W-:Y:S01]  /*1610*/  @!P1 IMAD.HI.U32 R12, R21, R2, RZ ;  /* 0x00000002150c9227 */ /* 0x000fe200078e00ff */
[----:B------:R-:W-:-:S04]  /*1620*/  IADD3 R2, PT, PT, -R6, RZ, RZ ;  /* 0x000000ff06027210 */ /* 0x000fc80007ffe1ff */
[----:B------:R-:W-:Y:S01]  /*1630*/  @!P1 SHF.R.U32.HI R12, RZ, R3, R12 ;  /* 0x00000003ff0c9219 */ /* 0x000fe2000001160c */
[----:B------:R-:W-:-:S03]  /*1640*/  IMAD R2, R9, R2, R5 ;  /* 0x0000000209027224 */ /* 0x000fc600078e0205 */
[----:B------:R-:W-:-:S05]  /*1650*/  @!P1 SEL R3, R21, R12, !P0 ;  /* 0x0000000c15039207 */ /* 0x000fca0004000000 */
[--C-:B------:R-:W-:Y:S02]  /*1660*/  @!P1 IMAD.IADD R6, R6, 0x1, -R3.reuse ;  /* 0x0000000106069824 */ /* 0x100fe400078e0a03 */
[----:B------:R-:W-:Y:S01]  /*1670*/  @!P1 IMAD R3, R2, R13, R3 ;  /* 0x0000000d02039224 */ /* 0x000fe200078e0203 */
[----:B------:R-:W-:Y:S01]  /*1680*/  IADD3 R2, PT, PT, -R21, RZ, RZ ;  /* 0x000000ff15027210 */ /* 0x000fe20007ffe1ff */
[----:B------:R-:W-:Y:S02]  /*1690*/  @!P1 IMAD R5, R6, R9, R21 ;  /* 0x0000000906059224 */ /* 0x000fe400078e0215 */
[----:B------:R-:W-:Y:S02]  /*16a0*/  @!P1 IMAD.MOV.U32 R21, RZ, RZ, R3 ;  /* 0x000000ffff159224 */ /* 0x000fe400078e0003 */
[----:B------:R-:W-:Y:S02]  /*16b0*/  IMAD R2, R14, R2, R11 ;  /* 0x000000020e027224 */ /* 0x000fe400078e020b */
[----:B------:R-:W-:-:S02]  /*16c0*/  IMAD R20, R5, R4, R7 ;  /* 0x0000000405147224 */ /* 0x000fc400078e0207 */
[----:B------:R-:W-:Y:S02]  /*16d0*/  IMAD R21, R21, R14, R2 ;  /* 0x0000000e15157224 */ /* 0x000fe400078e0202 */
.L_x_18:
[----:B------:R-:W-:Y:S05]  /*16e0*/  BRA.U UP0, `(.L_x_19) ;  /* 0x0000000100407547 */ /* 0x000fea000b800000 */
[----:B------:R-:W1:Y:S08]  /*16f0*/  LDC.64 R4, c[0x0][0xb10] ;  /* 0x0002c400ff047b82 */ /* 0x000e700000000a00 */
[----:B------:R-:W2:Y:S08]  /*1700*/  LDC.64 R2, c[0x0][0xb18] ;  /* 0x0002c600ff027b82 */ /* 0x000eb00000000a00 */
[----:B------:R-:W3:Y:S08]  /*1710*/  LDC R6, c[0x0][0xb20] ;  /* 0x0002c800ff067b82 */ /* 0x000ef00000000800 */
[----:B------:R-:W4:Y:S01]  /*1720*/  LDC R12, c[0x0][0xb0c] ;  /* 0x0002c300ff0c7b82 */ /* 0x000f220000000800 */
[----:B-1----:R-:W-:-:S05]  /*1730*/  IMAD.HI.U32 R4, R21, R4, RZ ;  /* 0x0000000415047227 */ /* 0x002fca00078e00ff */
[----:B------:R-:W-:Y:S01]  /*1740*/  SHF.R.U32.HI R4, RZ, R5, R4 ;  /* 0x00000005ff047219 */ /* 0x000fe20000011604 */
[----:B--2---:R-:W-:Y:S01]  /*1750*/  IMAD.HI.U32 R3, R20, R3, RZ ;  /* 0x0000000314037227 */ /* 0x004fe200078e00ff */
[----:B------:R-:W-:-:S04]  /*1760*/  ISETP.NE.AND P0, PT, R2, 0x1, PT ;  /* 0x000000010200780c */ /* 0x000fc80003f05270 */
[----:B---3--:R-:W-:-:S04]  /*1770*/  SHF.R.U32.HI R3, RZ, R6, R3 ;  /* 0x00000006ff037219 */ /* 0x008fc80000011603 */
[----:B------:R-:W-:Y:S02]  /*1780*/  SEL R3, R20, R3, !P0 ;  /* 0x0000000314037207 */ /* 0x000fe40004000000 */
[----:B----4-:R-:W-:-:S04]  /*1790*/  ISETP.NE.AND P1, PT, R12, 0x1, PT ;  /* 0x000000010c00780c */ /* 0x010fc80003f25270 */
[----:B------:R-:W-:-:S05]  /*17a0*/  SEL R6, R21, R4, !P1 ;  /* 0x0000000415067207 */ /* 0x000fca0004800000 */
[----:B------:R-:W-:Y:S02]  /*17b0*/  IMAD.IADD R4, R3, 0x1, -R6 ;  /* 0x0000000103047824 */ /* 0x000fe400078e0a06 */
[----:B------:R-:W-:Y:S02]  /*17c0*/  IMAD.IADD R3, R6, 0x1, -R3 ;  /* 0x0000000106037824 */ /* 0x000fe400078e0a03 */
[----:B------:R-:W-:Y:S02]  /*17d0*/  IMAD R21, R4, R12, R21 ;  /* 0x0000000c04157224 */ /* 0x000fe400078e0215 */
[----:B------:R-:W-:Y:S02]  /*17e0*/  IMAD R20, R3, R2, R20 ;  /* 0x0000000203147224 */ /* 0x000fe400078e0214 */
.L_x_19:
[----:B------:R-:W-:Y:S05]  /*17f0*/  BRA.U !UP2, `(.L_x_20) ;  /* 0x000000010a0c7547 */ /* 0x000fea000b800000 */
[----:B------:R-:W-:Y:S01]  /*1800*/  UCGABAR_WAIT ;  /* 0x0000000000007dc7 */ /* 0x000fe20008000000 */
[----:B------:R-:W-:Y:S01]  /*1810*/  CCTL.IVALL ;  /* 0x00000000ff00798f */ /* 0x000fe20002000000 */
[----:B------:R-:W-:Y:S05]  /*1820*/  BRA `(.L_x_21) ;  /* 0x0000000000047947 */ /* 0x000fea0003800000 */
.L_x_20:
[----:B------:R-:W-:Y:S06]  /*1830*/  BAR.SYNC.DEFER_BLOCKING 0x0 ;  /* 0x0000000000007b1d */ /* 0x000fec0000010000 */
.L_x_21:
[----:B------:R-:W-:Y:S05]  /*1840*/  BRA.U UP3, `(.L_x_22) ;  /* 0x0000001503607547 */ /* 0x000fea000b800000 */
[----:B------:R-:W1:Y:S01]  /*1850*/  LDCU UR21, c[0x0][0x38c] ;  /* 0x00007180ff1577ac */ /* 0x000e620008000800 */
[----:B------:R-:W2:Y:S01]  /*1860*/  LDC R9, c[0x0][0x370] ;  /* 0x0000dc00ff097b82 */ /* 0x000ea20000000800 */
[----:B------:R-:W-:Y:S01]  /*1870*/  IMAD.SHL.U32 R16, R11, 0x40, RZ ;  /* 0x000000400b107824 */ /* 0x000fe200078e00ff */
[----:B------:R-:W-:Y:S01]  /*1880*/  PLOP3.LUT P1, PT, PT, PT, UP5, 0x80, 0x8 ;  /* 0x000000000008781c */ /* 0x000fe20003f2f058 */
[----:B------:R-:W-:Y:S01]  /*1890*/  HFMA2 R12, -RZ, RZ, 0, 0 ;  /* 0x00000000ff0c7431 */ /* 0x000fe200000001ff */
[----:B------:R-:W-:Y:S01]  /*18a0*/  UISETP.NE.AND UP1, UPT, UR10, URZ, UPT ;  /* 0x000000ff0a00728c */ /* 0x000fe2000bf25270 */
[----:B------:R-:W-:Y:S01]  /*18b0*/  ISETP.NE.AND P4, PT, R10, RZ, P5 ;  /* 0x000000ff0a00720c */ /* 0x000fe20002f85270 */
[----:B------:R-:W-:Y:S01]  /*18c0*/  IMAD.MOV.U32 R15, RZ, RZ, 0x1 ;  /* 0x00000001ff0f7424 */ /* 0x000fe200078e00ff */
[----:B------:R-:W-:Y:S01]  /*18d0*/  PLOP3.LUT P1, PT, P1, PT, PT, 0x8, 0x80 ;  /* 0x000000000080781c */ /* 0x000fe20000f2e170 */
[----:B------:R-:W3:Y:S01]  /*18e0*/  LDC R0, c[0x0][0x374] ;  /* 0x0000dd00ff007b82 */ /* 0x000ee20000000800 */
[----:B------:R-:W-:Y:S01]  /*18f0*/  IMAD.MOV.U32 R14, RZ, RZ, RZ ;  /* 0x000000ffff0e7224 */ /* 0x000fe200078e00ff */
[----:B------:R-:W-:Y:S01]  /*1900*/  MOV R8, 0x1 ;  /* 0x0000000100087802 */ /* 0x000fe20000000f00 */
[----:B------:R-:W-:Y:S01]  /*1910*/  IMAD.MOV.U32 R10, RZ, RZ, RZ ;  /* 0x000000ffff0a7224 */ /* 0x000fe200078e00ff */
[----:B------:R-:W-:Y:S01]  /*1920*/  LOP3.LUT R16, R16, 0x40, RZ, 0xc0, !PT ;  /* 0x0000004010107812 */ /* 0x000fe200078ec0ff */
[----:B------:R-:W4:Y:S01]  /*1930*/  LDCU.64 UR24, c[0x0][0x348] ;  /* 0x00006900ff1877ac */ /* 0x000f220008000a00 */
[----:B-1----:R-:W-:-:S02]  /*1940*/  UIADD3 UR8, UPT, UPT, UR21, 0x3f, URZ ;  /* 0x0000003f15087890 */ /* 0x002fc4000fffe0ff */
[----:B------:R-:W-:Y:S02]  /*1950*/  USEL UR28, UR6, 0x2, UP1 ;  /* 0x00000002061c7887 */ /* 0x000fe40008800000 */
[----:B------:R-:W-:Y:S01]  /*1960*/  USHF.R.S32.HI UR23, URZ, 0x1f, UR8 ;  /* 0x0000001fff177899 */ /* 0x000fe20008011408 */
[----:B------:R-:W-:-:S03]  /*1970*/  UMOV UR29, URZ ;  /* 0x000000ff001d7c82 */ /* 0x000fc60008000000 */
[----:B------:R-:W-:Y:S02]  /*1980*/  ULEA.HI UR23, UR23, UR8, URZ, 0x6 ;  /* 0x0000000817177291 */ /* 0x000fe4000f8f30ff */
[----:B------:R-:W-:Y:S02]  /*1990*/  UIADD3 UR8, UPT, UPT, UR21, -0x1, URZ ;  /* 0xffffffff15087890 */ /* 0x000fe4000fffe0ff */
[----:B------:R-:W-:Y:S02]  /*19a0*/  USHF.R.S32.HI UR23, URZ, 0x6, UR23 ;  /* 0x00000006ff177899 */ /* 0x000fe40008011417 */
[----:B------:R-:W-:Y:S02]  /*19b0*/  UISETP.GE.U32.AND UP2, UPT, UR8, -0x7f, UPT ;  /* 0xffffff810800788c */ /* 0x000fe4000bf46070 */
[----:B------:R-:W-:Y:S02]  /*19c0*/  UISETP.LT.U32.AND UP0, UPT, UR23, 0x7, UPT ;  /* 0x000000071700788c */ /* 0x000fe4000bf01070 */
[----:B------:R-:W-:-:S02]  /*19d0*/  UIADD3 UR21, UPT, UPT, UR21, 0x7e, URZ ;  /* 0x0000007e15157890 */ /* 0x000fc4000fffe0ff */
[----:B------:R-:W-:-:S04]  /*19e0*/  USEL UR22, UR23, 0x7, UP0 ;  /* 0x0000000717167887 */ /* 0x000fc80008000000 */
[----:B------:R-:W-:Y:S02]  /*19f0*/  UIADD3 UR27, UPT, UPT, UR22, -0x1, URZ ;  /* 0xffffffff161b7890 */ /* 0x000fe4000fffe0ff */
[----:B------:R-:W-:Y:S02]  /*1a00*/  @UP2 UIADD3 UR27, UPT, UPT, UR22, URZ, URZ ;  /* 0x000000ff161b2290 */ /* 0x000fe4000fffe0ff */
[----:B------:R-:W-:Y:S02]  /*1a10*/  UIADD3 UR30, UPT, UPT, UR23, -UR22, URZ ;  /* 0x80000016171e7290 */ /* 0x000fe4000fffe0ff */
[----:B------:R-:W-:Y:S02]  /*1a20*/  UIADD3 UR26, UPT, UPT, UR27, 0x1, URZ ;  /* 0x000000011b1a7890 */ /* 0x000fe4000fffe0ff */
[----:B--2-4-:R-:W-:-:S12]  /*1a30*/  UIADD3 UR27, UPT, UPT, -UR27, URZ, URZ ;  /* 0x000000ff1b1b7290 */ /* 0x014fd8000fffe1ff */
.L_x_44:
[----:B------:R-:W-:Y:S01]  /*1a40*/  UISETP.NE.AND UP0, UPT, UR37, URZ, UPT ;  /* 0x000000ff2500728c */ /* 0x000fe2000bf05270 */
[----:B------:R-:W1:Y:S08]  /*1a50*/  S2UR UR37, SR_CgaCtaId ;  /* 0x00000000002579c3 */ /* 0x000e700000008800 */
[----:B------:R-:W-:Y:S05]  /*1a60*/  BRA.U UP0, `(.L_x_23) ;  /* 0x0000000100347547 */ /* 0x000fea000b800000 */
[----:B------:R-:W2:Y:S01]  /*1a70*/  S2R R2, SR_CgaCtaId ;  /* 0x0000000000027919 */ /* 0x000ea20000008800 */
[----:B------:R-:W-:-:S04]  /*1a80*/  MOV R3, 0x400 ;  /* 0x0000040000037802 */ /* 0x000fc80000000f00 */
[----:B--2---:R-:W-:Y:S02]  /*1a90*/  LEA R3, R2, R3, 0x18 ;  /* 0x0000000302037211 */ /* 0x004fe400078ec0ff */
[----:B------:R-:W-:-:S03]  /*1aa0*/  SHF.L.U32 R2, R8, 0x1f, RZ ;  /* 0x0000001f08027819 */ /* 0x000fc600000006ff */
[----:B------:R-:W-:-:S04]  /*1ab0*/  IMAD R3, R10, 0x8, R3 ;  /* 0x000000080a037824 */ /* 0x000fc800078e0203 */
[----:B------:R-:W2:Y:S02]  /*1ac0*/  SYNCS.PHASECHK.TRANS64.TRYWAIT P0, [R3+URZ+0x130], R2 ;  /* 0x00013002030075a7 */ /* 0x000ea400080011ff */
[----:B--2---:R-:W-:Y:S05]  /*1ad0*/  @!P0 BRA `(.L_x_24) ;  /* 0x0000007000a08947 */ /* 0x004fea0003800000 */
.L_x_154:
[----:B------:R-:W-:Y:S01]  /*1ae0*/  VIADD R10, R10, 0x1 ;  /* 0x000000010a0a7836 */ /* 0x000fe20000000000 */
[----:B------:R2:W-:Y:S04]  /*1af0*/  SYNCS.ARRIVE.TRANS64.A1T0 RZ, [R3+URZ+0x120], RZ ;  /* 0x000120ff03ff79a7 */ /* 0x0005e800081000ff */
[----:B------:R-:W-:-:S04]  /*1b00*/  ISETP.NE.AND P0, PT, R10, 0x2, PT ;  /* 0x000000020a00780c */ /* 0x000fc80003f05270 */
[----:B------:R-:W-:Y:S02]  /*1b10*/  SEL R10, R10, RZ, P0 ;  /* 0x000000ff0a0a7207 */ /* 0x000fe40000000000 */
[----:B--2---:R-:W-:-:S04]  /*1b20*/  SEL R3, RZ, 0x1, P0 ;  /* 0x00000001ff037807 */ /* 0x004fc80000000000 */
[----:B------:R-:W-:-:S07]  /*1b30*/  LOP3.LUT R8, R8, R3, RZ, 0x3c, !PT ;  /* 0x0000000308087212 */ /* 0x000fce00078e3cff */
.L_x_23:
[----:B------:R-:W-:Y:S01]  /*1b40*/  UMOV UR6, 0x400 ;  /* 0x0000040000067882 */ /* 0x000fe20000000000 */
[----:B------:R-:W-:Y:S01]  /*1b50*/  LEA.HI R3, R21, R21, RZ, 0x1 ;  /* 0x0000001515037211 */ /* 0x000fe200078f08ff */
[----:B-1----:R-:W-:Y:S01]  /*1b60*/  ULEA UR6, UR37, UR6, 0x18 ;  /* 0x0000000625067291 */ /* 0x002fe2000f8ec0ff */
[----:B------:R-:W-:Y:S01]  /*1b70*/  SHF.L.U32 R2, R15, 0x1f, RZ ;  /* 0x0000001f0f027819 */ /* 0x000fe200000006ff */
[----:B------:R-:W-:Y:S01]  /*1b80*/  UISETP.GE.U32.AND UP0, UPT, UR21, 0x7f, UPT ;  /* 0x0000007f1500788c */ /* 0x000fe2000bf06070 */
[C---:B------:R-:W-:Y:S01]  /*1b90*/  R2UR UR9, R16.reuse ;  /* 0x00000000100972ca */ /* 0x040fe200000e0000 */
[----:B------:R-:W-:Y:S01]  /*1ba0*/  ULEA UR8, UR29, UR6, 0x3 ;  /* 0x000000061d087291 */ /* 0x000fe2000f8e18ff */
[----:B------:R-:W-:Y:S01]  /*1bb0*/  IMAD.SHL.U32 R3, R3, 0x40, RZ ;  /* 0x0000004003037824 */ /* 0x000fe200078e00ff */
[----:B------:R-:W-:Y:S01]  /*1bc0*/  R2UR UR10, R16 ;  /* 0x00000000100a72ca */ /* 0x000fe200000e0000 */
[----:B------:R-:W-:-:S03]  /*1bd0*/  UMOV UR31, URZ ;  /* 0x000000ff001f7c82 */ /* 0x000fc60008000000 */
[----:B------:R-:W-:-:S03]  /*1be0*/  R2UR UR34, R3 ;  /* 0x00000000032272ca */ /* 0x000fc600000e0000 */
[----:B------:R1:W2:Y:S01]  /*1bf0*/  SYNCS.PHASECHK.TRANS64.TRYWAIT P0, [UR8+0x38], R2 ;  /* 0x00003802ff0075a7 */ /* 0x0002a20008001108 */
[----:B------:R-:W-:-:S09]  /*1c00*/  R2UR UR8, R20 ;  /* 0x00000000140872ca */ /* 0x000fd200000e0000 */
[----:B------:R-:W-:-:S04]  /*1c10*/  ULOP3.LUT UR34, UR9, 0xffffff80, UR34, 0xf8, !UPT ;  /* 0xffffff8009227892 */ /* 0x000fc8000f8ef822 */
[----:B------:R-:W-:Y:S01]  /*1c20*/  ULEA UR10, UR8, UR10, 0x7 ;  /* 0x0000000a080a7291 */ /* 0x000fe2000f8e38ff */
[----:B------:R-:W-:Y:S11]  /*1c30*/  BRA.U !UP0, `(.L_x_25) ;  /* 0x0000000108d87547 */ /* 0x000ff6000b800000 */
[----:B------:R-:W-:Y:S01]  /*1c40*/  UMOV UR16, UR27 ;  /* 0x0000001b00107c82 */ /* 0x000fe20008000000 */
[----:B------:R-:W-:Y:S01]  /*1c50*/  UMOV UR19, UR29 ;  /* 0x0000001d00137c82 */ /* 0x000fe20008000000 */
[----:B------:R-:W-:Y:S01]  /*1c60*/  UMOV UR35, UR14 ;  /* 0x0000000e00237c82 */ /* 0x000fe20008000000 */
[----:B------:R-:W-:-:S05]  /*1c70*/  UMOV UR11, UR7 ;  /* 0x00000007000b7c82 */ /* 0x000fca0008000000 */
.L_x_31:
[----:B------:R-:W-:Y:S01]  /*1c80*/  ULEA UR33, UR19, UR6, 0x3 ;  /* 0x0000000613217291 */ /* 0x000fe2000f8e18ff */
[----:B------:R-:W-:Y:S01]  /*1c90*/  @P5 MOV R3, 0x8000 ;  /* 0x0000800000035802 */ /* 0x000fe20000000f00 */
[----:B-12---:R-:W-:Y:S10]  /*1ca0*/  @P0 BRA `(.L_x_26) ;  /* 0x00000000000c0947 */ /* 0x006ff40003800000 */
[----:B------:R-:W-:-:S04]  /*1cb0*/  SHF.L.U32 R5, R15, 0x1f, RZ ;  /* 0x0000001f0f057819 */ /* 0x000fc800000006ff */
[----:B------:R-:W2:Y:S02]  /*1cc0*/  SYNCS.PHASECHK.TRANS64.TRYWAIT P0, [UR33+0x38], R5 ;  /* 0x00003805ff0075a7 */ /* 0x000ea40008001121 */
[----:B--2---:R-:W-:Y:S05]  /*1cd0*/  @!P0 BRA `(.L_x_27) ;  /* 0x0000007000348947 */ /* 0x004fea0003800000 */
.L_x_26:
[----:B------:R2:W-:Y:S01]  /*1ce0*/  @P5 SYNCS.ARRIVE.TRANS64 RZ, [UR33], R3 ;  /* 0x00000003ffff59a7 */ /* 0x0005e20008000021 */
[----:B------:R-:W-:Y:S02]  /*1cf0*/  ULOP3.LUT UR8, UR28, 0x2, URZ, 0xfc, !UPT ;  /* 0x000000021c087892 */ /* 0x000fe4000f8efcff */
[----:B------:R-:W-:Y:S02]  /*1d00*/  UIADD3 UR16, UPT, UPT, UR16, 0x1, URZ ;  /* 0x0000000110107890 */ /* 0x000fe4000fffe0ff */
[----:B------:R-:W-:Y:S02]  /*1d10*/  UISETP.NE.AND UP0, UPT, UR8, 0x2, UPT ;  /* 0x000000020800788c */ /* 0x000fe4000bf05270 */
[----:B------:R-:W-:-:S07]  /*1d20*/  UISETP.NE.AND UP2, UPT, UR16, 0x1, UPT ;  /* 0x000000011000788c */ /* 0x000fce000bf45270 */
[----:B------:R-:W-:Y:S05]  /*1d30*/  BRA.U UP0, `(.L_x_28) ;  /* 0x0000000100047547 */ /* 0x000fea000b800000 */
[----:B------:R-:W-:Y:S05]  /*1d40*/  BPT.TRAP 0x1 ;  /* 0x000000040000795c */ /* 0x000fea0000300000 */
.L_x_28:
[----:B------:R-:W-:Y:S04]  /*1d50*/  BSSY.RECONVERGENT B0, `(.L_x_29) ;  /* 0x0000003000007945 */ /* 0x000fe80003800200 */
[----:B------:R-:W-:Y:S05]  /*1d60*/  @!P4 BRA `(.L_x_30) ;  /* 0x000000000004c947 */ /* 0x000fea0003800000 */
[----:B------:R-:W-:Y:S05]  /*1d70*/  BPT.TRAP 0x1 ;  /* 0x000000040000795c */ /* 0x000fea0000300000 */
.L_x_30:
[----:B------:R-:W-:Y:S05]  /*1d80*/  BSYNC.RECONVERGENT B0 ;  /* 0x0000000000007941 */ /* 0x000fea0003800200 */
.L_x_29:
[----:B------:R-:W-:Y:S02]  /*1d90*/  UIADD3 UR29, UPT, UPT, UR19, 0x1, URZ ;  /* 0x00000001131d7890 */ /* 0x000fe4000fffe0ff */
[----:B------:R-:W-:Y:S02]  /*1da0*/  UIADD3 UR42, UP1, UPT, UR24, 0x80, URZ ;  /* 0x00000080182a7890 */ /* 0x000fe4000ff3e0ff */
[----:B------:R-:W-:Y:S02]  /*1db0*/  UISETP.NE.AND UP0, UPT, UR29, 0x7, UPT ;  /* 0x000000071d00788c */ /* 0x000fe4000bf05270 */
[----:B------:R-:W-:Y:S02]  /*1dc0*/  ULOP3.LUT UR33, UR33, 0xfefffff8, URZ, 0xc0, !UPT ;  /* 0xfefffff821217892 */ /* 0x000fe4000f8ec0ff */
[----:B------:R-:W-:Y:S02]  /*1dd0*/  USEL UR9, URZ, 0x1, UP0 ;  /* 0x00000001ff097887 */ /* 0x000fe40008000000 */
[----:B------:R-:W-:-:S02]  /*1de0*/  USEL UR29, UR29, URZ, UP0 ;  /* 0x000000ff1d1d7287 */ /* 0x000fc40008000000 */
[----:B------:R-:W-:Y:S02]  /*1df0*/  UIADD3 UR40, UP0, UPT, UR24, 0x180, URZ ;  /* 0x0000018018287890 */ /* 0x000fe4000ff1e0ff */
[----:B------:R-:W-:Y:S01]  /*1e00*/  ULEA UR8, UR29, UR6, 0x3 ;  /* 0x000000061d087291 */ /* 0x000fe2000f8e18ff */
[----:B------:R-:W-:Y:S01]  /*1e10*/  LOP3.LUT R15, R15, UR9, RZ, 0x3c, !PT ;  /* 0x000000090f0f7c12 */ /* 0x000fe2000f8e3cff */
[----:B------:R-:W-:Y:S02]  /*1e20*/  UIADD3.X UR43, UPT, UPT, URZ, UR25, URZ, UP1, !UPT ;  /* 0x00000019ff2b7290 */ /* 0x000fe40008ffe4ff */
[----:B------:R-:W-:Y:S01]  /*1e30*/  UPRMT UR18, URZ, 0x5410, UR5 ;  /* 0x00005410ff127896 */ /* 0x000fe20008000005 */
[----:B-1----:R-:W-:Y:S01]  /*1e40*/  SHF.L.U32 R2, R15, 0x1f, RZ ;  /* 0x0000001f0f027819 */ /* 0x002fe200000006ff */
[----:B------:R-:W-:Y:S02]  /*1e50*/  UIADD3.X UR41, UPT, UPT, URZ, UR25, URZ, UP0, !UPT ;  /* 0x00000019ff297290 */ /* 0x000fe400087fe4ff */
[----:B------:R-:W-:Y:S01]  /*1e60*/  UPRMT UR17, URZ, 0x5410, UR4 ;  /* 0x00005410ff117896 */ /* 0x000fe20008000004 */
[----:B------:R4:W1:Y:S01]  /*1e70*/  SYNCS.PHASECHK.TRANS64.TRYWAIT P0, [UR8+0x38], R2 ;  /* 0x00003802ff0075a7 */ /* 0x0008620008001108 */
[----:B------:R-:W-:Y:S01]  /*1e80*/  USHF.L.U32 UR8, UR19, 0xc, URZ ;  /* 0x0000000c13087899 */ /* 0x000fe200080006ff */
[----:B------:R-:W-:Y:S01]  /*1e90*/  UMOV UR38, 0x0 ;  /* 0x0000000000267882 */ /* 0x000fe20000000000 */
[----:B------:R-:W-:-:S02]  /*1ea0*/  UMOV UR39, 0x10000000 ;  /* 0x1000000000277882 */ /* 0x000fc40000000000 */
[----:B------:R-:W-:Y:S02]  /*1eb0*/  ULOP3.LUT UR32, UR15, UR8, URZ, 0xfc, !UPT ;  /* 0x000000080f207292 */ /* 0x000fe4000f8efcff */
[----:B------:R-:W-:Y:S02]  /*1ec0*/  ULOP3.LUT UR8, UR13, UR8, URZ, 0xfc, !UPT ;  /* 0x000000080d087292 */ /* 0x000fe4000f8efcff */
[----:B------:R-:W-:Y:S02]  /*1ed0*/  ULEA UR32, UR32, UR6, 0x1 ;  /* 0x0000000620207291 */ /* 0x000fe4000f8e08ff */
[----:B------:R-:W-:Y:S02]  /*1ee0*/  ULEA UR8, UR8, UR6, 0x1 ;  /* 0x0000000608087291 */ /* 0x000fe4000f8e08ff */
[----:B------:R-:W-:Y:S02]  /*1ef0*/  UIADD3 UR32, UPT, UPT, UR32, 0x4300, URZ ;  /* 0x0000430020207890 */ /* 0x000fe4000fffe0ff */
[----:B------:R-:W-:Y:S01]  /*1f00*/  UIADD3 UR8, UPT, UPT, UR8, 0x12300, URZ ;  /* 0x0001230008087890 */ /* 0x000fe2000fffe0ff */
[----:B------:R-:W-:Y:S01]  /*1f10*/  UMOV UR12, UR36 ;  /* 0x00000024000c7c82 */ /* 0x000fe20008000000 */
[----:B------:R-:W-:Y:S01]  /*1f20*/  UMOV UR9, UR33 ;  /* 0x0000002100097c82 */ /* 0x000fe20008000000 */
[----:B------:R-:W-:Y:S01]  /*1f30*/  UMOV UR31, UR26 ;  /* 0x0000001a001f7c82 */ /* 0x000fe20008000000 */
[----:B------:R-:W-:-:S03]  /*1f40*/  UMOV UR19, UR29 ;  /* 0x0000001d00137c82 */ /* 0x000fc60008000000 */
[----:B------:R2:W-:Y:S02]  /*1f50*/  UTMALDG.3D.MULTICAST.2CTA [UR32], [UR42], UR18, desc[UR38] ;  /* 0x000026202a0073b4 */ /* 0x0005e40008211812 */
[----:B------:R3:W-:Y:S01]  /*1f60*/  UTMALDG.3D.MULTICAST.2CTA [UR8], [UR40], UR17, desc[UR38] ;  /* 0x00002608280073b4 */ /* 0x0007e20008211811 */
[----:B--2---:R-:W-:Y:S02]  /*1f70*/  UIADD3 UR35, UPT, UPT, UR35, 0x40, URZ ;  /* 0x0000004023237890 */ /* 0x004fe4000fffe0ff */
[----:B---3--:R-:W-:Y:S01]  /*1f80*/  UIADD3 UR11, UPT, UPT, UR11, 0x40, URZ ;  /* 0x000000400b0b7890 */ /* 0x008fe2000fffe0ff */
[----:B----4-:R-:W-:Y:S11]  /*1f90*/  BRA.U UP2, `(.L_x_31) ;  /* 0xfffffffd02387547 */ /* 0x010ff6000b83ffff */
.L_x_25:
[----:B------:R-:W-:Y:S01]  /*1fa0*/  ULEA UR8, UR29, UR6, 0x3 ;  /* 0x000000061d087291 */ /* 0x000fe2000f8e18ff */
[----:B-1----:R-:W-:Y:S01]  /*1fb0*/  SHF.L.U32 R2, R15, 0x1f, RZ ;  /* 0x0000001f0f027819 */ /* 0x002fe200000006ff */
[----:B------:R-:W-:Y:S01]  /*1fc0*/  @!P1 SYNCS.ARRIVE.TRANS64.A1T0 RZ, [UR6+0xb8], RZ ;  /* 0x0000b8ffffff99a7 */ /* 0x000fe20008100006 */
[----:B------:R-:W-:-:S06]  /*1fd0*/  UISETP.GT.AND UP0, UPT, UR23, UR22, UPT ;  /* 0x000000161700728c */ /* 0x000fcc000bf04270 */
[----:B------:R1:W4:Y:S03]  /*1fe0*/  SYNCS.PHASECHK.TRANS64.TRYWAIT P1, [UR8+0x38], R2 ;  /* 0x00003802ff0075a7 */ /* 0x0003260008021108 */
[----:B------:R-:W-:Y:S05]  /*1ff0*/  BRA.U !UP0, `(.L_x_32) ;  /* 0x0000000108ec7547 */ /* 0x000fea000b800000 */
[----:B------:R-:W-:Y:S01]  /*2000*/  UIADD3 UR35, UPT, UPT, UR30, UR31, URZ ;  /* 0x0000001f1e237290 */ /* 0x000fe2000fffe0ff */
[----:B------:R-:W-:-:S11]  /*2010*/  UMOV UR38, UR29 ;  /* 0x0000001d00267c82 */ /* 0x000fd60008000000 */
.L_x_40:
[----:B------:R-:W-:Y:S01]  /*2020*/  ULEA UR33, UR38, UR6, 0x3 ;  /* 0x0000000626217291 */ /* 0x000fe2000f8e18ff */
[----:B----4-:R-:W-:Y:S01]  /*2030*/  @P5 MOV R3, 0x8000 ;  /* 0x0000800000035802 */ /* 0x010fe20000000f00 */
[----:B--2-4-:R-:W-:Y:S10]  /*2040*/  @P1 BRA `(.L_x_33) ;  /* 0x00000000000c1947 */ /* 0x014ff40003800000 */
[----:B------:R-:W-:-:S04]  /*2050*/  SHF.L.U32 R5, R15, 0x1f, RZ ;  /* 0x0000001f0f057819 */ /* 0x000fc800000006ff */
[----:B--2---:R-:W2:Y:S02]  /*2060*/  SYNCS.PHASECHK.TRANS64.TRYWAIT P0, [UR33+0x38], R5 ;  /* 0x00003805ff0075a7 */ /* 0x004ea40008001121 */
[----:B--2---:R-:W-:Y:S05]  /*2070*/  @!P0 BRA `(.L_x_34) ;  /* 0x0000006c00648947 */ /* 0x004fea0003800000 */
.L_x_33:
[----:B------:R4:W-:Y:S01]  /*2080*/  @P5 SYNCS.ARRIVE.TRANS64 RZ, [UR33], R3 ;  /* 0x00000003ffff59a7 */ /* 0x0009e20008000021 */
[----:B------:R-:W-:-:S04]  /*2090*/  ULOP3.LUT UR8, UR28, 0x2, URZ, 0xfc, !UPT ;  /* 0x000000021c087892 */ /* 0x000fc8000f8efcff */
[----:B------:R-:W-:-:S09]  /*20a0*/  UISETP.NE.AND UP0, UPT, UR8, 0x2, UPT ;  /* 0x000000020800788c */ /* 0x000fd2000bf05270 */
[----:B------:R-:W-:Y:S05]  /*20b0*/  BRA.U UP0, `(.L_x_35) ;  /* 0x0000000100047547 */ /* 0x000fea000b800000 */
[----:B------:R-:W-:Y:S05]  /*20c0*/  BPT.TRAP 0x1 ;  /* 0x000000040000795c */ /* 0x000fea0000300000 */
.L_x_35:
[----:B------:R-:W-:Y:S04]  /*20d0*/  BSSY.RECONVERGENT B0, `(.L_x_36) ;  /* 0x0000003000007945 */ /* 0x000fe80003800200 */
[----:B------:R-:W-:Y:S05]  /*20e0*/  @!P4 BRA `(.L_x_37) ;  /* 0x000000000004c947 */ /* 0x000fea0003800000 */
[----:B------:R-:W-:Y:S05]  /*20f0*/  BPT.TRAP 0x1 ;  /* 0x000000040000795c */ /* 0x000fea0000300000 */
.L_x_37:
[----:B------:R-:W-:Y:S05]  /*2100*/  BSYNC.RECONVERGENT B0 ;  /* 0x0000000000007941 */ /* 0x000fea0003800200 */
.L_x_36:
[----:B------:R-:W-:Y:S01]  /*2110*/  UIADD3 UR29, UPT, UPT, UR38, 0x1, URZ ;  /* 0x00000001261d7890 */ /* 0x000fe2000fffe0ff */
[----:B------:R-:W-:Y:S01]  /*2120*/  BSSY.RECONVERGENT B0, `(.L_x_38) ;  /* 0x0000024000007945 */ /* 0x000fe20003800200 */
[----:B--2---:R-:W-:Y:S02]  /*2130*/  ELECT P0, URZ, PT ;  /* 0x0000000000ff782f */ /* 0x004fe40003800000 */
[----:B------:R-:W-:-:S04]  /*2140*/  UISETP.NE.AND UP0, UPT, UR29, 0x7, UPT ;  /* 0x000000071d00788c */ /* 0x000fc8000bf05270 */
[----:B------:R-:W-:Y:S02]  /*2150*/  USEL UR9, URZ, 0x1, UP0 ;  /* 0x00000001ff097887 */ /* 0x000fe40008000000 */
[----:B------:R-:W-:-:S04]  /*2160*/  USEL UR29, UR29, URZ, UP0 ;  /* 0x000000ff1d1d7287 */ /* 0x000fc80008000000 */
[----:B------:R-:W-:Y:S01]  /*2170*/  ULEA UR8, UR29, UR6, 0x3 ;  /* 0x000000061d087291 */ /* 0x000fe2000f8e18ff */
[----:B------:R-:W-:-:S04]  /*2180*/  LOP3.LUT R15, R15, UR9, RZ, 0x3c, !PT ;  /* 0x000000090f0f7c12 */ /* 0x000fc8000f8e3cff */
[----:B-1----:R-:W-:-:S04]  /*2190*/  SHF.L.U32 R2, R15, 0x1f, RZ ;  /* 0x0000001f0f027819 */ /* 0x002fc800000006ff */
[----:B------:R1:W2:Y:S01]  /*21a0*/  SYNCS.PHASECHK.TRANS64.TRYWAIT P1, [UR8+0x38], R2 ;  /* 0x00003802ff0075a7 */ /* 0x0002a20008021108 */
[----:B------:R-:W-:Y:S05]  /*21b0*/  @!P0 BRA `(.L_x_39) ;  /* 0x0000000000688947 */ /* 0x000fea0003800000 */
[----:B------:R-:W-:Y:S02]  /*21c0*/  USHF.L.U32 UR8, UR38, 0xc, URZ ;  /* 0x0000000c26087899 */ /* 0x000fe400080006ff */
[----:B------:R-:W-:Y:S02]  /*21d0*/  USHF.L.U32 UR11, UR31, 0x6, URZ ;  /* 0x000000061f0b7899 */ /* 0x000fe400080006ff */
[----:B------:R-:W-:Y:S02]  /*21e0*/  ULOP3.LUT UR16, UR15, UR8, URZ, 0xfc, !UPT ;  /* 0x000000080f107292 */ /* 0x000fe4000f8efcff */
[----:B------:R-:W-:Y:S02]  /*21f0*/  ULOP3.LUT UR8, UR13, UR8, URZ, 0xfc, !UPT ;  /* 0x000000080d087292 */ /* 0x000fe4000f8efcff */
[----:B------:R-:W-:Y:S02]  /*2200*/  UIADD3 UR44, UP1, UPT, UR24, 0x80, URZ ;  /* 0x00000080182c7890 */ /* 0x000fe4000ff3e0ff */
[----:B------:R-:W-:-:S02]  /*2210*/  ULEA UR16, UR16, UR6, 0x1 ;  /* 0x0000000610107291 */ /* 0x000fc4000f8e08ff */
[----:B------:R-:W-:Y:S02]  /*2220*/  UIADD3 UR42, UP0, UPT, UR24, 0x180, URZ ;  /* 0x00000180182a7890 */ /* 0x000fe4000ff1e0ff */
[----:B------:R-:W-:Y:S02]  /*2230*/  ULEA UR8, UR8, UR6, 0x1 ;  /* 0x0000000608087291 */ /* 0x000fe4000f8e08ff */
[----:B------:R-:W-:Y:S02]  /*2240*/  ULOP3.LUT UR17, UR33, 0xfefffff8, URZ, 0xc0, !UPT ;  /* 0xfefffff821117892 */ /* 0x000fe4000f8ec0ff */
[----:B------:R-:W-:Y:S02]  /*2250*/  UIADD3.X UR45, UPT, UPT, URZ, UR25, URZ, UP1, !UPT ;  /* 0x00000019ff2d7290 */ /* 0x000fe40008ffe4ff */
[----:B------:R-:W-:Y:S02]  /*2260*/  ULOP3.LUT UR19, UR14, UR11, URZ, 0xfc, !UPT ;  /* 0x0000000b0e137292 */ /* 0x000fe4000f8efcff */
[----:B------:R-:W-:-:S02]  /*2270*/  UIADD3 UR16, UPT, UPT, UR16, 0x4300, URZ ;  /* 0x0000430010107890 */ /* 0x000fc4000fffe0ff */
[----:B------:R-:W-:Y:S02]  /*2280*/  UPRMT UR39, URZ, 0x5410, UR5 ;  /* 0x00005410ff277896 */ /* 0x000fe40008000005 */
[----:B------:R-:W-:Y:S02]  /*2290*/  ULOP3.LUT UR11, UR7, UR11, URZ, 0xfc, !UPT ;  /* 0x0000000b070b7292 */ /* 0x000fe4000f8efcff */
[----:B------:R-:W-:Y:S02]  /*22a0*/  UIADD3 UR8, UPT, UPT, UR8, 0x12300, URZ ;  /* 0x0001230008087890 */ /* 0x000fe4000fffe0ff */
[----:B------:R-:W-:Y:S02]  /*22b0*/  UPRMT UR32, URZ, 0x5410, UR4 ;  /* 0x00005410ff207896 */ /* 0x000fe40008000004 */
[----:B------:R-:W-:Y:S01]  /*22c0*/  UIADD3.X UR43, UPT, UPT, URZ, UR25, URZ, UP0, !UPT ;  /* 0x00000019ff2b7290 */ /* 0x000fe200087fe4ff */
[----:B------:R-:W-:Y:S01]  /*22d0*/  UMOV UR40, 0x0 ;  /* 0x0000000000287882 */ /* 0x000fe20000000000 */
[----:B------:R-:W-:Y:S01]  /*22e0*/  UMOV UR41, 0x10000000 ;  /* 0x1000000000297882 */ /* 0x000fe20000000000 */
[----:B------:R-:W-:Y:S01]  /*22f0*/  UMOV UR18, UR34 ;  /* 0x0000002200127c82 */ /* 0x000fe20008000000 */
[----:B------:R-:W-:Y:S01]  /*2300*/  UMOV UR20, UR36 ;  /* 0x0000002400147c82 */ /* 0x000fe20008000000 */
[----:B------:R-:W-:Y:S01]  /*2310*/  UMOV UR12, UR36 ;  /* 0x00000024000c7c82 */ /* 0x000fe20008000000 */
[----:B------:R-:W-:Y:S01]  /*2320*/  UMOV UR9, UR17 ;  /* 0x0000001100097c82 */ /* 0x000fe20008000000 */
[----:B------:R1:W-:Y:S02]  /*2330*/  UTMALDG.3D.MULTICAST.2CTA [UR16], [UR44], UR39, desc[UR40] ;  /* 0x000028102c0073b4 */ /* 0x0003e40008211827 */
[----:B------:R1:W-:Y:S02]  /*2340*/  UTMALDG.3D.MULTICAST.2CTA [UR8], [UR42], UR32, desc[UR40] ;  /* 0x000028082a0073b4 */ /* 0x0003e40008211820 */
[----:B-1----:R-:W-:Y:S01]  /*2350*/  NOP ;  /* 0x0000000000007918 */ /* 0x002fe20000000000 */
.L_x_39:
[----:B------:R-:W-:Y:S05]  /*2360*/  BSYNC.RECONVERGENT B0 ;  /* 0x0000000000007941 */ /* 0x000fea0003800200 */
.L_x_38:
[----:B------:R-:W-:Y:S01]  /*2370*/  UIADD3 UR31, UPT, UPT, UR31, 0x1, URZ ;  /* 0x000000011f1f7890 */ /* 0x000fe2000fffe0ff */
[----:B------:R-:W-:-:S03]  /*2380*/  UMOV UR38, UR29 ;  /* 0x0000001d00267c82 */ /* 0x000fc60008000000 */
[----:B------:R-:W-:-:S09]  /*2390*/  UISETP.NE.AND UP0, UPT, UR31, UR35, UPT ;  /* 0x000000231f00728c */ /* 0x000fd2000bf05270 */
[----:B------:R-:W-:Y:S05]  /*23a0*/  BRA.U UP0, `(.L_x_40) ;  /* 0xfffffffd001c7547 */ /* 0x000fea000b83ffff */
.L_x_32:
[----:B-1----:R-:W-:Y:S01]  /*23b0*/  LEA R2, R14, UR6, 0x3 ;  /* 0x000000060e027c11 */ /* 0x002fe2000f8e18ff */
[----:B------:R-:W-:Y:S01]  /*23c0*/  NOP ;  /* 0x0000000000007918 */ /* 0x000fe20000000000 */
[----:B----4-:R-:W-:Y:S02]  /*23d0*/  SHF.L.U32 R3, R12, 0x1f, RZ ;  /* 0x0000001f0c037819 */ /* 0x010fe400000006ff */
[----:B------:R-:W-:Y:S02]  /*23e0*/  LEA R4, R14, UR6, 0x4 ;  /* 0x000000060e047c11 */ /* 0x000fe4000f8e20ff */
[----:B--2---:R-:W1:Y:S02]  /*23f0*/  SYNCS.PHASECHK.TRANS64.TRYWAIT P0, [R2+URZ+0xc0], R3 ;  /* 0x0000c003020075a7 */ /* 0x004e6400080011ff */
[----:B-1----:R-:W-:Y:S05]  /*2400*/  @!P0 BRA `(.L_x_41) ;  /* 0x0000006800988947 */ /* 0x002fea0003800000 */
.L_x_157:
[----:B------:R-:W2:Y:S01]  /*2410*/  LDS.128 R4, [R4+0x150] ;  /* 0x0001500004047984 */ /* 0x000ea20000000c00 */
[----:B------:R-:W-:Y:S01]  /*2420*/  ISETP.GE.AND P0, PT, R26, 0x1, PT ;  /* 0x000000011a00780c */ /* 0x000fe20003f06270 */
[----:B-1----:R-:W-:Y:S01]  /*2430*/  VIADD R2, R2, 0xd0 ;  /* 0x000000d002027836 */ /* 0x002fe20000000000 */
[----:B------:R-:W-:Y:S01]  /*2440*/  @!PT LDS RZ, [RZ] ;  /* 0x00000000fffff984 */ /* 0x000fe20000000800 */
[----:B------:R-:W-:Y:S01]  /*2450*/  @!PT LDS RZ, [RZ] ;  /* 0x00000000fffff984 */ /* 0x000fe20000000800 */
[----:B------:R-:W-:Y:S01]  /*2460*/  @!PT LDS RZ, [RZ] ;  /* 0x00000000fffff984 */ /* 0x000fe20000000800 */
[----:B------:R-:W-:Y:S01]  /*2470*/  @!PT LDS RZ, [RZ] ;  /* 0x00000000fffff984 */ /* 0x000fe20000000800 */
[----:B------:R1:W-:Y:S06]  /*2480*/  MEMBAR.ALL.CTA ;  /* 0x0000000000007992 */ /* 0x0003ec0000008000 */
[----:B-1----:R-:W1:Y:S01]  /*2490*/  FENCE.VIEW.ASYNC.S ;  /* 0x00000000000073c6 */ /* 0x002e620000000000 */
[----:B------:R-:W-:-:S04]  /*24a0*/  PRMT R2, RZ, 0x654, R2 ;  /* 0x00000654ff027816 */ /* 0x000fc80000000002 */
[----:B-1----:R1:W-:Y:S01]  /*24b0*/  SYNCS.ARRIVE.TRANS64.RED.A1T0 RZ, [R2+URZ], RZ ;  /* 0x000000ff02ff79a7 */ /* 0x0023e200081004ff */
[----:B--2---:R-:W-:-:S13]  /*24c0*/  LOP3.LUT P2, RZ, R6, 0x1, RZ, 0xc0, !PT ;  /* 0x0000000106ff7812 */ /* 0x004fda000784c0ff */
[----:B------:R-:W-:Y:S01]  /*24d0*/  @P2 SHF.R.U32.HI R3, RZ, 0x10, R5 ;  /* 0x00000010ff032819 */ /* 0x000fe20000011605 */
[----:B------:R-:W-:Y:S01]  /*24e0*/  VOTEU.ANY UP0, P2 ;  /* 0x0000000000ff7886 */ /* 0x000fe20001000100 */
[----:B------:R-:W-:Y:S02]  /*24f0*/  @P2 MOV R13, R4 ;  /* 0x00000004000d2202 */ /* 0x000fe40000000f00 */
[----:B------:R-:W-:Y:S02]  /*2500*/  @P2 R2UR.BROADCAST UR8, R3 ;  /* 0x00000000030822ca */ /* 0x000fe400008e0000 */
[----:B------:R-:W-:-:S11]  /*2510*/  @P2 LOP3.LUT R11, R5, 0xffff, RZ, 0xc0, !PT ;  /* 0x0000ffff050b2812 */ /* 0x000fd600078ec0ff */
[----:B------:R-:W-:Y:S01]  /*2520*/  @UP0 UMOV UR36, UR8 ;  /* 0x0000000800240c82 */ /* 0x000fe20008000000 */
[----:B-1----:R-:W-:Y:S05]  /*2530*/  @!P0 BRA `(.L_x_42) ;  /* 0x0000000000b88947 */ /* 0x002fea0003800000 */
[----:B------:R-:W3:Y:S01]  /*2540*/  LDC.64 R4, c[0x0][0xb18] ;  /* 0x0002c600ff047b82 */ /* 0x000ee20000000a00 */
[----:B------:R-:W-:-:S07]  /*2550*/  ISETP.NE.AND P3, PT, R26, 0x1, PT ;  /* 0x000000011a00780c */ /* 0x000fce0003f65270 */
[----:B------:R-:W1:Y:S08]  /*2560*/  LDC.64 R6, c[0x0][0xb10] ;  /* 0x0002c400ff067b82 */ /* 0x000e700000000a00 */
[----:B------:R-:W2:Y:S08]  /*2570*/  LDC R17, c[0x0][0xb20] ;  /* 0x0002c800ff117b82 */ /* 0x000eb00000000800 */
[----:B------:R-:W4:Y:S01]  /*2580*/  LDC R18, c[0x0][0xb0c] ;  /* 0x0002c300ff127b82 */ /* 0x000f220000000800 */
[----:B---3--:R-:W-:Y:S01]  /*2590*/  IMAD.HI.U32 R22, R0, R5, RZ ;  /* 0x0000000500167227 */ /* 0x008fe200078e00ff */
[----:B------:R-:W-:-:S06]  /*25a0*/  ISETP.NE.AND P0, PT, R4, 0x1, PT ;  /* 0x000000010400780c */ /* 0x000fcc0003f05270 */
[----:B------:R-:W3:Y:S01]  /*25b0*/  LDC.64 R2, c[0x0][0xb28] ;  /* 0x0002ca00ff027b82 */ /* 0x000ee20000000a00 */
[----:B-1----:R-:W-:-:S04]  /*25c0*/  IMAD.HI.U32 R20, R9, R6, RZ ;  /* 0x0000000609147227 */ /* 0x002fc800078e00ff */
[----:B------:R-:W-:Y:S01]  /*25d0*/  IMAD.HI.U32 R24, R13, R6, RZ ;  /* 0x000000060d187227 */ /* 0x000fe200078e00ff */
[----:B------:R-:W-:Y:S02]  /*25e0*/  SHF.R.U32.HI R20, RZ, R7, R20 ;  /* 0x00000007ff147219 */ /* 0x000fe40000011614 */
[----:B--2---:R-:W-:Y:S01]  /*25f0*/  SHF.R.U32.HI R19, RZ, R17, R22 ;  /* 0x00000011ff137219 */ /* 0x004fe20000011616 */
[----:B------:R-:W-:Y:S01]  /*2600*/  IMAD.HI.U32 R22, R11, R5, RZ ;  /* 0x000000050b167227 */ /* 0x000fe200078e00ff */
[----:B------:R-:W-:Y:S02]  /*2610*/  SHF.R.U32.HI R24, RZ, R7, R24 ;  /* 0x00000007ff187219 */ /* 0x000fe40000011618 */
[----:B------:R-:W-:Y:S02]  /*2620*/  SEL R19, R0, R19, !P0 ;  /* 0x0000001300137207 */ /* 0x000fe40004000000 */
[----:B------:R-:W-:Y:S02]  /*2630*/  SHF.R.U32.HI R22, RZ, R17, R22 ;  /* 0x00000011ff167219 */ /* 0x000fe40000011616 */
[----:B----4-:R-:W-:-:S02]  /*2640*/  ISETP.NE.AND P1, PT, R18, 0x1, PT ;  /* 0x000000011200780c */ /* 0x010fc40003f25270 */
[----:B------:R-:W-:Y:S02]  /*2650*/  SEL R5, R11, R22, !P0 ;  /* 0x000000160b057207 */ /* 0x000fe40004000000 */
[----:B------:R-:W-:Y:S02]  /*2660*/  SEL R21, R9, R20, !P1 ;  /* 0x0000001409157207 */ /* 0x000fe40004800000 */
[----:B------:R-:W-:Y:S01]  /*2670*/  SEL R7, R13, R24, !P1 ;  /* 0x000000180d077207 */ /* 0x000fe20004800000 */
[----:B---3--:R-:W-:Y:S01]  /*2680*/  IMAD.HI.U32 R20, R19, R2, RZ ;  /* 0x0000000213147227 */ /* 0x008fe200078e00ff */
[----:B------:R-:W-:-:S03]  /*2690*/  IADD3 R17, PT, PT, -R5, RZ, RZ ;  /* 0x000000ff05117210 */ /* 0x000fc60007ffe1ff */
        /* <DEDUP_REMOVED lines=11> */
[----:B------:R-:W-:-:S04]  /*2750*/  @!P0 IMAD.HI.U32 R20, R7, R2, RZ ;  /* 0x0000000207148227 */ /* 0x000fc800078e00ff */
[----:B------:R-:W-:Y:S01]  /*2760*/  IMAD.MOV R2, RZ, RZ, -R6 ;  /* 0x000000ffff027224 */ /* 0x000fe200078e0a06 */
[----:B------:R-:W-:-:S03]  /*2770*/  @!P0 SHF.R.U32.HI R20, RZ, R3, R20 ;  /* 0x00000003ff148219 */ /* 0x000fc60000011614 */
[----:B------:R-:W-:Y:S01]  /*2780*/  IMAD R2, R26, R2, R5 ;  /* 0x000000021a027224 */ /* 0x000fe200078e0205 */
        /* <DEDUP_REMOVED lines=9> */
.L_x_42:
[----:B------:R-:W1:Y:S02]  /*2820*/  LDCU UR8, c[0x0][0xb30] ;  /* 0x00016600ff0877ac */ /* 0x000e640008000800 */
[----:B-1----:R-:W-:-:S09]  /*2830*/  UISETP.NE.AND UP0, UPT, UR8, 0x1, UPT ;  /* 0x000000010800788c */ /* 0x002fd2000bf05270 */
[----:B------:R-:W-:Y:S05]  /*2840*/  BRA.U UP0, `(.L_x_43) ;  /* 0x0000000100407547 */ /* 0x000fea000b800000 */
[----:B------:R-:W1:Y:S08]  /*2850*/  LDC.64 R4, c[0x0][0xb10] ;  /* 0x0002c400ff047b82 */ /* 0x000e700000000a00 */
[----:B------:R-:W2:Y:S08]  /*2860*/  LDC.64 R2, c[0x0][0xb18] ;  /* 0x0002c600ff027b82 */ /* 0x000eb00000000a00 */
[----:B------:R-:W4:Y:S08]  /*2870*/  LDC R6, c[0x0][0xb20] ;  /* 0x0002c800ff067b82 */ /* 0x000f300000000800 */
[----:B------:R-:W3:Y:S01]  /*2880*/  LDC R18, c[0x0][0xb0c] ;  /* 0x0002c300ff127b82 */ /* 0x000ee20000000800 */
[----:B-1----:R-:W-:-:S05]  /*2890*/  IMAD.HI.U32 R4, R13, R4, RZ ;  /* 0x000000040d047227 */ /* 0x002fca00078e00ff */
[----:B------:R-:W-:Y:S01]  /*28a0*/  SHF.R.U32.HI R4, RZ, R5, R4 ;  /* 0x00000005ff047219 */ /* 0x000fe20000011604 */
[----:B--2---:R-:W-:Y:S01]  /*28b0*/  IMAD.HI.U32 R3, R11, R3, RZ ;  /* 0x000000030b037227 */ /* 0x004fe200078e00ff */
[----:B------:R-:W-:-:S04]  /*28c0*/  ISETP.NE.AND P0, PT, R2, 0x1, PT ;  /* 0x000000010200780c */ /* 0x000fc80003f05270 */
[----:B----4-:R-:W-:-:S04]  /*28d0*/  SHF.R.U32.HI R6, RZ, R6, R3 ;  /* 0x00000006ff067219 */ /* 0x010fc80000011603 */
[----:B------:R-:W-:Y:S02]  /*28e0*/  SEL R3, R11, R6, !P0 ;  /* 0x000000060b037207 */ /* 0x000fe40004000000 */
[----:B---3--:R-:W-:-:S04]  /*28f0*/  ISETP.NE.AND P1, PT, R18, 0x1, PT ;  /* 0x000000011200780c */ /* 0x008fc80003f25270 */
[----:B------:R-:W-:-:S05]  /*2900*/  SEL R4, R13, R4, !P1 ;  /* 0x000000040d047207 */ /* 0x000fca0004800000 */
[----:B------:R-:W-:Y:S02]  /*2910*/  IMAD.IADD R5, R3, 0x1, -R4 ;  /* 0x0000000103057824 */ /* 0x000fe400078e0a04 */
[----:B------:R-:W-:Y:S02]  /*2920*/  IMAD.IADD R3, R4, 0x1, -R3 ;  /* 0x0000000104037824 */ /* 0x000fe400078e0a03 */
[----:B------:R-:W-:Y:S02]  /*2930*/  IMAD R13, R5, R18, R13 ;  /* 0x00000012050d7224 */ /* 0x000fe400078e020d */
[----:B------:R-:W-:-:S07]  /*2940*/  IMAD R11, R3, R2, R11 ;  /* 0x00000002030b7224 */ /* 0x000fce00078e020b */
.L_x_43:
[----:B------:R-:W-:Y:S01]  /*2950*/  VIADD R14, R14, 0x1 ;  /* 0x000000010e0e7836 */ /* 0x000fe20000000000 */
[----:B------:R-:W-:Y:S01]  /*2960*/  PLOP3.LUT P1, PT, PT, PT, PT, 0x80, 0x8 ;  /* 0x000000000008781c */ /* 0x000fe20003f2f070 */
[----:B------:R-:W-:Y:S02]  /*2970*/  IMAD.IADD R21, R13, 0x1, R64 ;  /* 0x000000010d157824 */ /* 0x000fe400078e0240 */
[----:B------:R-:W-:Y:S01]  /*2980*/  IMAD.IADD R20, R11, 0x1, R62 ;  /* 0x000000010b147824 */ /* 0x000fe200078e023e */
[----:B------:R-:W-:-:S04]  /*2990*/  ISETP.NE.AND P0, PT, R14, 0x2, PT ;  /* 0x000000020e00780c */ /* 0x000fc80003f05270 */
[----:B------:R-:W-:Y:S02]  /*29a0*/  SEL R3, RZ, 0x1, P0 ;  /* 0x00000001ff037807 */ /* 0x000fe40000000000 */
[----:B------:R-:W-:Y:S02]  /*29b0*/  SEL R14, R14, RZ, P0 ;  /* 0x000000ff0e0e7207 */ /* 0x000fe40000000000 */
[----:B------:R-:W-:Y:S01]  /*29c0*/  LOP3.LUT R12, R12, R3, RZ, 0x3c, !PT ;  /* 0x000000030c0c7212 */ /* 0x000fe200078e3cff */
[----:B------:R-:W-:Y:S06]  /*29d0*/  @P2 BRA `(.L_x_44) ;  /* 0xfffffff000182947 */ /* 0x000fec000383ffff */
[----:B------:R-:W-:Y:S01]  /*29e0*/  UIADD3 UR6, UPT, UPT, UR6, 0x38, URZ ;  /* 0x0000003806067890 */ /* 0x000fe2000fffe0ff */
[----:B------:R-:W-:-:S03]  /*29f0*/  SHF.L.U32 R3, R15, 0x1f, RZ ;  /* 0x0000001f0f037819 */ /* 0x000fc600000006ff */
[----:B------:R-:W-:-:S09]  /*2a00*/  ULEA UR4, UR29, UR6, 0x3 ;  /* 0x000000061d047291 */ /* 0x000fd2000f8e18ff */
[----:B------:R-:W1:Y:S02]  /*2a10*/  SYNCS.PHASECHK.TRANS64.TRYWAIT P0, [UR4], R3 ;  /* 0x00000003ff0075a7 */ /* 0x000e640008001104 */
[----:B-1----:R-:W-:Y:S05]  /*2a20*/  @!P0 BRA `(.L_x_45) ;  /* 0x0000006400248947 */ /* 0x002fea0003800000 */
.L_x_159:
[----:B------:R-:W-:-:S04]  /*2a30*/  UIADD3 UR5, UPT, UPT, UR29, 0x1, URZ ;  /* 0x000000011d057890 */ /* 0x000fc8000fffe0ff */
[----:B------:R-:W-:-:S04]  /*2a40*/  UISETP.NE.AND UP0, UPT, UR5, 0x7, UPT ;  /* 0x000000070500788c */ /* 0x000fc8000bf05270 */
[----:B------:R-:W-:Y:S02]  /*2a50*/  USEL UR7, URZ, 0x1, UP0 ;  /* 0x00000001ff077887 */ /* 0x000fe40008000000 */
[----:B------:R-:W-:-:S04]  /*2a60*/  USEL UR5, UR5, URZ, UP0 ;  /* 0x000000ff05057287 */ /* 0x000fc80008000000 */
[----:B------:R-:W-:Y:S01]  /*2a70*/  ULEA UR4, UR5, UR6, 0x3 ;  /* 0x0000000605047291 */ /* 0x000fe2000f8e18ff */
[----:B------:R-:W-:-:S04]  /*2a80*/  LOP3.LUT R2, R15, UR7, RZ, 0x3c, !PT ;  /* 0x000000070f027c12 */ /* 0x000fc8000f8e3cff */
[----:B-1----:R-:W-:-:S04]  /*2a90*/  SHF.L.U32 R3, R2, 0x1f, RZ ;  /* 0x0000001f02037819 */ /* 0x002fc800000006ff */
[----:B------:R-:W1:Y:S02]  /*2aa0*/  SYNCS.PHASECHK.TRANS64.TRYWAIT P0, [UR4], R3 ;  /* 0x00000003ff0075a7 */ /* 0x000e640008001104 */
[----:B-1----:R-:W-:Y:S05]  /*2ab0*/  @!P0 BRA `(.L_x_46) ;  /* 0x0000006400188947 */ /* 0x002fea0003800000 */
.L_x_161:
        /* <DEDUP_REMOVED lines=9> */
.L_x_163:
        /* <DEDUP_REMOVED lines=9> */
.L_x_165:
        /* <DEDUP_REMOVED lines=9> */
.L_x_167:
        /* <DEDUP_REMOVED lines=9> */
.L_x_169:
[----:B------:R-:W-:-:S04]  /*2d00*/  UIADD3 UR5, UPT, UPT, UR5, 0x1, URZ ;  /* 0x0000000105057890 */ /* 0x000fc8000fffe0ff */
[----:B------:R-:W-:-:S04]  /*2d10*/  UISETP.NE.AND UP0, UPT, UR5, 0x7, UPT ;  /* 0x000000070500788c */ /* 0x000fc8000bf05270 */
[----:B------:R-:W-:Y:S02]  /*2d20*/  USEL UR4, URZ, 0x1, UP0 ;  /* 0x00000001ff047887 */ /* 0x000fe40008000000 */
[----:B------:R-:W-:-:S04]  /*2d30*/  USEL UR5, UR5, URZ, UP0 ;  /* 0x000000ff05057287 */ /* 0x000fc80008000000 */
[----:B------:R-:W-:Y:S01]  /*2d40*/  ULEA UR5, UR5, UR6, 0x3 ;  /* 0x0000000605057291 */ /* 0x000fe2000f8e18ff */
[----:B-1----:R-:W-:-:S04]  /*2d50*/  LOP3.LUT R3, R2, UR4, RZ, 0x3c, !PT ;  /* 0x0000000402037c12 */ /* 0x002fc8000f8e3cff */
[----:B------:R-:W-:Y:S01]  /*2d60*/  SHF.L.U32 R3, R3, 0x1f, RZ ;  /* 0x0000001f03037819 */ /* 0x000fe200000006ff */
[----:B---3--:R-:W-:-:S07]  /*2d70*/  IMAD.U32 R0, RZ, RZ, UR5 ;  /* 0x00000005ff007e24 */ /* 0x008fce000f8e00ff */
.L_x_51:
[----:B-1----:R1:W2:Y:S02]  /*2d80*/  SYNCS.PHASECHK.TRANS64.TRYWAIT P0, [R0+URZ], R3 ;  /* 0x00000003000075a7 */ /* 0x0022a400080011ff */
[----:B--2---:R-:W-:Y:S05]  /*2d90*/  @!P0 NANOSLEEP.SYNCS 0x989680 ;  /* 0x009896800000895d */ /* 0x004fea0003900000 */
[----:B------:R-:W2:Y:S02]  /*2da0*/  @!P0 SYNCS.PHASECHK.TRANS64 P0, [R0+URZ], R3 ;  /* 0x00000003000085a7 */ /* 0x000ea400080010ff */
[----:B--2---:R-:W-:Y:S05]  /*2db0*/  @P0 EXIT ;  /* 0x000000000000094d */ /* 0x004fea0003800000 */
[----:B------:R-:W-:Y:S05]  /*2dc0*/  BRA `(.L_x_51) ;  /* 0xfffffffc00ec7947 */ /* 0x000fea000383ffff */
.L_x_22:
[----:B------:R-:W-:-:S04]  /*2dd0*/  UISETP.NE.AND UP0, UPT, UR37, URZ, UPT ;  /* 0x000000ff2500728c */ /* 0x000fc8000bf05270 */
[----:B------:R-:W-:-:S09]  /*2de0*/  UISETP.NE.OR UP0, UPT, UR10, 0x1, UP0 ;  /* 0x000000010a00788c */ /* 0x000fd20008705670 */
[----:B------:R-:W-:Y:S05]  /*2df0*/  BRA.U UP0, `(.L_x_52) ;  /* 0x00000005004c7547 */ /* 0x000fea000b800000 */
[----:B------:R-:W-:Y:S01]  /*2e00*/  HFMA2 R11, -RZ, RZ, 0, 0 ;  /* 0x00000000ff0b7431 */ /* 0x000fe200000001ff */
[----:B------:R-:W-:Y:S01]  /*2e10*/  ISETP.GE.U32.AND P2, PT, R10, 0x8, PT ;  /* 0x000000080a00780c */ /* 0x000fe20003f46070 */
[----:B------:R-:W-:Y:S01]  /*2e20*/  IMAD.MOV.U32 R12, RZ, RZ, 0x1 ;  /* 0x00000001ff0c7424 */ /* 0x000fe200078e00ff */
[----:B------:R-:W-:Y:S01]  /*2e30*/  CS2R R8, SRZ ;  /* 0x0000000000087805 */ /* 0x000fe2000001ff00 */
[----:B------:R-:W-:Y:S01]  /*2e40*/  IMAD.MOV.U32 R3, RZ, RZ, RZ ;  /* 0x000000ffff037224 */ /* 0x000fe200078e00ff */
[----:B------:R-:W-:Y:S01]  /*2e50*/  UMOV UR4, 0x400 ;  /* 0x0000040000047882 */ /* 0x000fe20000000000 */
[----:B------:R-:W-:Y:S01]  /*2e60*/  UMOV UR6, URZ ;  /* 0x000000ff00067c82 */ /* 0x000fe20008000000 */
[----:B------:R-:W-:-:S12]  /*2e70*/  ULEA UR37, UR37, UR4, 0x18 ;  /* 0x0000000425257291 */ /* 0x000fd8000f8ec0ff */
.L_x_56:
[----:B------:R-:W-:Y:S02]  /*2e80*/  LEA R0, R3, UR37, 0x3 ;  /* 0x0000002503007c11 */ /* 0x000fe4000f8e18ff */
[----:B------:R-:W-:-:S03]  /*2e90*/  SHF.L.U32 R5, R8, 0x1f, RZ ;  /* 0x0000001f08057819 */ /* 0x000fc600000006ff */
[----:B------:R-:W-:Y:S01]  /*2ea0*/  VIADD R4, R0, 0x130 ;  /* 0x0000013000047836 */ /* 0x000fe20000000000 */
[----:B------:R-:W1:Y:S02]  /*2eb0*/  SYNCS.PHASECHK.TRANS64.TRYWAIT P0, [R0+URZ+0x120], R5 ;  /* 0x00012005000075a7 */ /* 0x000e6400080011ff */
[----:B-1----:R-:W-:Y:S05]  /*2ec0*/  @!P0 BRA `(.L_x_53) ;  /* 0x00000060008c8947 */ /* 0x002fea0003800000 */
.L_x_170:
[----:B------:R-:W-:Y:S01]  /*2ed0*/  ULEA UR5, UR6, UR37, 0x3 ;  /* 0x0000002506057291 */ /* 0x000fe2000f8e18ff */
[----:B------:R-:W-:Y:S01]  /*2ee0*/  PRMT R4, RZ, 0x654, R4 ;  /* 0x00000654ff047816 */ /* 0x000fe20000000004 */
[----:B-1----:R-:W-:Y:S01]  /*2ef0*/  @!P2 IMAD.MOV.U32 R5, RZ, RZ, 0x10 ;  /* 0x00000010ff05a424 */ /* 0x002fe200078e00ff */
[----:B------:R-:W-:Y:S01]  /*2f00*/  SHF.L.U32 R7, R12, 0x1f, RZ ;  /* 0x0000001f0c077819 */ /* 0x000fe200000006ff */
[----:B------:R-:W-:Y:S01]  /*2f10*/  UIADD3 UR4, UPT, UPT, UR5, 0xc0, URZ ;  /* 0x000000c005047890 */ /* 0x000fe2000fffe0ff */
[----:B------:R1:W-:Y:S05]  /*2f20*/  SYNCS.ARRIVE.TRANS64.RED.A1T0 RZ, [R4+URZ], RZ ;  /* 0x000000ff04ff79a7 */ /* 0x0003ea00081004ff */
[----:B------:R-:W-:Y:S01]  /*2f30*/  IMAD.U32 R13, RZ, RZ, UR4 ;  /* 0x00000004ff0d7e24 */ /* 0x000fe2000f8e00ff */
[----:B------:R-:W2:Y:S04]  /*2f40*/  SYNCS.PHASECHK.TRANS64.TRYWAIT P0, [UR5+0xd0], R7 ;  /* 0x0000d007ff0075a7 */ /* 0x000ea80008001105 */
[----:B------:R-:W-:Y:S01]  /*2f50*/  PRMT R13, R10, 0x654, R13 ;  /* 0x000006540a0d7816 */ /* 0x000fe2000000000d */
[----:B-12---:R-:W-:Y:S06]  /*2f60*/  @!P0 BRA `(.L_x_54) ;  /* 0x0000006000788947 */ /* 0x006fec0003800000 */
.L_x_172:
[----:B------:R-:W-:Y:S01]  /*2f70*/  ULEA UR4, UR6, UR37, 0x4 ;  /* 0x0000002506047291 */ /* 0x000fe2000f8e20ff */
[----:B------:R-:W-:Y:S01]  /*2f80*/  SEL R2, R13, R2, !P2 ;  /* 0x000000020d027207 */ /* 0x000fe20005000000 */
[----:B------:R-:W-:Y:S01]  /*2f90*/  UIADD3 UR5, UPT, UPT, UR5, 0xc0, URZ ;  /* 0x000000c005057890 */ /* 0x000fe2000fffe0ff */
[----:B-1----:R-:W-:Y:S01]  /*2fa0*/  LEA R0, R11, UR37, 0x3 ;  /* 0x000000250b007c11 */ /* 0x002fe2000f8e18ff */
[----:B------:R-:W-:Y:S01]  /*2fb0*/  UIADD3 UR4, UPT, UPT, UR4, 0x150, URZ ;  /* 0x0000015004047890 */ /* 0x000fe2000fffe0ff */
[----:B------:R1:W-:Y:S01]  /*2fc0*/  @!P2 SYNCS.ARRIVE.TRANS64.RED RZ, [R2+URZ], R5 ;  /* 0x0000000502ffa9a7 */ /* 0x0003e200080004ff */
[----:B------:R-:W-:Y:S01]  /*2fd0*/  UIADD3 UR6, UPT, UPT, UR6, 0x1, URZ ;  /* 0x0000000106067890 */ /* 0x000fe2000fffe0ff */
[----:B------:R-:W-:-:S03]  /*2fe0*/  VIADD R3, R3, 0x1 ;  /* 0x0000000103037836 */ /* 0x000fc60000000000 */
[----:B------:R-:W-:Y:S02]  /*2ff0*/  UISETP.NE.AND UP0, UPT, UR6, 0x2, UPT ;  /* 0x000000020600788c */ /* 0x000fe4000bf05270 */
[----:B------:R-:W-:Y:S01]  /*3000*/  ISETP.NE.AND P0, PT, R3, 0x2, PT ;  /* 0x000000020300780c */ /* 0x000fe20003f05270 */
[----:B------:R-:W-:Y:S06]  /*3010*/  UGETNEXTWORKID.BROADCAST [UR4], [UR5] ;  /* 0x00000000040073ca */ /* 0x000fec0008000100 */
[----:B------:R-:W-:Y:S02]  /*3020*/  USEL UR4, URZ, 0x1, UP0 ;  /* 0x00000001ff047887 */ /* 0x000fe40008000000 */
[----:B------:R-:W-:-:S04]  /*3030*/  USEL UR6, UR6, URZ, UP0 ;  /* 0x000000ff06067287 */ /* 0x000fc80008000000 */
[----:B------:R-:W-:Y:S02]  /*3040*/  LOP3.LUT R12, R12, UR4, RZ, 0x3c, !PT ;  /* 0x000000040c0c7c12 */ /* 0x000fe4000f8e3cff */
[----:B-1----:R-:W-:-:S04]  /*3050*/  SHF.L.U32 R5, R9, 0x1f, RZ ;  /* 0x0000001f09057819 */ /* 0x002fc800000006ff */
[----:B------:R-:W1:Y:S02]  /*3060*/  SYNCS.PHASECHK.TRANS64.TRYWAIT P1, [R0+URZ+0xc0], R5 ;  /* 0x0000c005000075a7 */ /* 0x000e6400080211ff */
[----:B-1----:R-:W-:Y:S05]  /*3070*/  @!P1 BRA `(.L_x_55) ;  /* 0x00000060004c9947 */ /* 0x002fea0003800000 */
.L_x_173:
[----:B------:R-:W-:Y:S01]  /*3080*/  LEA R4, R11, UR37, 0x4 ;  /* 0x000000250b047c11 */ /* 0x000fe2000f8e20ff */
[----:B-1----:R-:W-:Y:S01]  /*3090*/  VIADD R0, R0, 0xd0 ;  /* 0x000000d000007836 */ /* 0x002fe20000000000 */
[----:B------:R-:W-:Y:S01]  /*30a0*/  SEL R3, R3, RZ, P0 ;  /* 0x000000ff03037207 */ /* 0x000fe20000000000 */
[----:B------:R-:W-:-:S03]  /*30b0*/  VIADD R11, R11, 0x1 ;  /* 0x000000010b0b7836 */ /* 0x000fc60000000000 */
[----:B------:R-:W1:Y:S01]  /*30c0*/  LDS.128 R4, [R4+0x150] ;  /* 0x0001500004047984 */ /* 0x000e620000000c00 */
[----:B------:R-:W-:Y:S02]  /*30d0*/  PRMT R0, RZ, 0x654, R0 ;  /* 0x00000654ff007816 */ /* 0x000fe40000000000 */
[C---:B------:R-:W-:Y:S01]  /*30e0*/  ISETP.NE.AND P1, PT, R11.reuse, 0x2, PT ;  /* 0x000000020b00780c */ /* 0x040fe20003f25270 */
[----:B------:R-:W-:Y:S01]  /*30f0*/  @!PT LDS RZ, [RZ] ;  /* 0x00000000fffff984 */ /* 0x000fe20000000800 */
[----:B------:R-:W-:Y:S01]  /*3100*/  @!PT LDS RZ, [RZ] ;  /* 0x00000000fffff984 */ /* 0x000fe20000000800 */
[----:B------:R-:W-:Y:S01]  /*3110*/  @!PT LDS RZ, [RZ] ;  /* 0x00000000fffff984 */ /* 0x000fe20000000800 */
[----:B------:R-:W-:Y:S01]  /*3120*/  @!PT LDS RZ, [RZ] ;  /* 0x00000000fffff984 */ /* 0x000fe20000000800 */
[----:B------:R2:W-:Y:S06]  /*3130*/  MEMBAR.ALL.CTA ;  /* 0x0000000000007992 */ /* 0x0005ec0000008000 */
[----:B--2---:R-:W2:Y:S01]  /*3140*/  FENCE.VIEW.ASYNC.S ;  /* 0x00000000000073c6 */ /* 0x004ea20000000000 */
[----:B------:R-:W-:Y:S01]  /*3150*/  SEL R11, R11, RZ, P1 ;  /* 0x000000ff0b0b7207 */ /* 0x000fe20000800000 */
[----:B--2---:R2:W-:Y:S01]  /*3160*/  SYNCS.ARRIVE.TRANS64.RED.A1T0 RZ, [R0+URZ], RZ ;  /* 0x000000ff00ff79a7 */ /* 0x0045e200081004ff */
[----:B-1----:R-:W-:-:S02]  /*3170*/  LOP3.LUT P3, RZ, R6, 0x1, RZ, 0xc0, !PT ;  /* 0x0000000106ff7812 */ /* 0x002fc4000786c0ff */
[----:B------:R-:W-:-:S04]  /*3180*/  SEL R5, RZ, 0x1, P0 ;  /* 0x00000001ff057807 */ /* 0x000fc80000000000 */
[----:B------:R-:W-:Y:S02]  /*3190*/  LOP3.LUT R8, R8, R5, RZ, 0x3c, !PT ;  /* 0x0000000508087212 */ /* 0x000fe400078e3cff */
[----:B--2---:R-:W-:-:S04]  /*31a0*/  SEL R0, RZ, 0x1, P1 ;  /* 0x00000001ff007807 */ /* 0x004fc80000800000 */
[----:B------:R-:W-:Y:S01]  /*31b0*/  LOP3.LUT R9, R9, R0, RZ, 0x3c, !PT ;  /* 0x0000000009097212 */ /* 0x000fe200078e3cff */
[----:B------:R-:W-:Y:S06]  /*31c0*/  @P3 BRA `(.L_x_56) ;  /* 0xfffffffc002c3947 */ /* 0x000fec000383ffff */
[----:B------:R-:W-:Y:S01]  /*31d0*/  ULEA UR5, UR6, UR37, 0x3 ;  /* 0x0000002506057291 */ /* 0x000fe2000f8e18ff */
[----:B------:R-:W-:-:S08]  /*31e0*/  SHF.L.U32 R3, R12, 0x1f, RZ ;  /* 0x0000001f0c037819 */ /* 0x000fd000000006ff */
[----:B------:R-:W1:Y:S02]  /*31f0*/  SYNCS.PHASECHK.TRANS64 P0, [UR5+0xd0], R3 ;  /* 0x0000d003ff0075a7 */ /* 0x000e640008001005 */
[----:B-1----:R-:W-:Y:S05]  /*3200*/  @P0 BRA `(.L_x_57) ;  /* 0x0000000000080947 */ /* 0x002fea0003800000 */
[----:B------:R-:W1:Y:S02]  /*3210*/  SYNCS.PHASECHK.TRANS64.TRYWAIT P0, [UR5+0xd0], R3 ;  /* 0x0000d003ff0075a7 */ /* 0x000e640008001105 */
[----:B-1----:R-:W-:Y:S05]  /*3220*/  @!P0 BRA `(.L_x_58) ;  /* 0x0000005c00f48947 */ /* 0x002fea0003800000 */
.L_x_57:
[----:B------:R-:W-:-:S04]  /*3230*/  UIADD3 UR4, UPT, UPT, UR6, 0x1, URZ ;  /* 0x0000000106047890 */ /* 0x000fc8000fffe0ff */
[----:B------:R-:W-:-:S04]  /*3240*/  UISETP.NE.AND UP0, UPT, UR4, 0x2, UPT ;  /* 0x000000020400788c */ /* 0x000fc8000bf05270 */
[----:B------:R-:W-:Y:S02]  /*3250*/  USEL UR7, URZ, 0x1, UP0 ;  /* 0x00000001ff077887 */ /* 0x000fe40008000000 */
[----:B------:R-:W-:-:S04]  /*3260*/  USEL UR4, UR4, URZ, UP0 ;  /* 0x000000ff04047287 */ /* 0x000fc80008000000 */
[----:B------:R-:W-:Y:S01]  /*3270*/  ULEA UR4, UR4, UR37, 0x3 ;  /* 0x0000002504047291 */ /* 0x000fe2000f8e18ff */
[----:B-1----:R-:W-:-:S04]  /*3280*/  LOP3.LUT R3, R12, UR7, RZ, 0x3c, !PT ;  /* 0x000000070c037c12 */ /* 0x002fc8000f8e3cff */
[----:B------:R-:W-:-:S04]  /*3290*/  SHF.L.U32 R0, R3, 0x1f, RZ ;  /* 0x0000001f03007819 */ /* 0x000fc800000006ff */
[----:B------:R-:W1:Y:S02]  /*32a0*/  SYNCS.PHASECHK.TRANS64 P0, [UR4+0xd0], R0 ;  /* 0x0000d000ff0075a7 */ /* 0x000e640008001004 */
[----:B-1----:R-:W-:Y:S05]  /*32b0*/  @P0 EXIT ;  /* 0x000000000000094d */ /* 0x002fea0003800000 */
[----:B------:R-:W-:Y:S02]  /*32c0*/  SHF.L.U32 R3, R3, 0x1f, RZ ;  /* 0x0000001f03037819 */ /* 0x000fe400000006ff */
[----:B------:R-:W-:-:S07]  /*32d0*/  MOV R0, UR4 ;  /* 0x0000000400007c02 */ /* 0x000fce0008000f00 */
.L_x_59:
[----:B-1----:R1:W2:Y:S02]  /*32e0*/  SYNCS.PHASECHK.TRANS64.TRYWAIT P0, [R0+URZ+0xd0], R3 ;  /* 0x0000d003000075a7 */ /* 0x0022a400080011ff */
[----:B--2---:R-:W-:Y:S05]  /*32f0*/  @!P0 NANOSLEEP.SYNCS 0x989680 ;  /* 0x009896800000895d */ /* 0x004fea0003900000 */
[----:B------:R-:W2:Y:S02]  /*3300*/  @!P0 SYNCS.PHASECHK.TRANS64 P0, [R0+URZ+0xd0], R3 ;  /* 0x0000d003000085a7 */ /* 0x000ea400080010ff */
[----:B--2---:R-:W-:Y:S05]  /*3310*/  @P0 EXIT ;  /* 0x000000000000094d */ /* 0x004fea0003800000 */
[----:B------:R-:W-:Y:S05]  /*3320*/  BRA `(.L_x_59) ;  /* 0xfffffffc00ec7947 */ /* 0x000fea000383ffff */
.L_x_52:
[----:B------:R-:W-:Y:S05]  /*3330*/  BRA.U UP4, `(.L_x_60) ;  /* 0x0000001104d07547 */ /* 0x000fea000b800000 */
[----:B------:R-:W-:Y:S01]  /*3340*/  UMOV UR4, 0x40 ;  /* 0x0000004000047882 */ /* 0x000fe20000000000 */
[----:B------:R-:W-:Y:S01]  /*3350*/  NOP ;  /* 0x0000000000007918 */ /* 0x000fe20000000000 */
[----:B------:R-:W-:Y:S01]  /*3360*/  ULEA UR4, UR37, UR4, 0x18 ;  /* 0x0000000425047291 */ /* 0x000fe2000f8ec0ff */
[----:B------:R-:W-:Y:S02]  /*3370*/  UMOV UR5, 0x400 ;  /* 0x0000040000057882 */ /* 0x000fe40000000000 */
[----:B------:R-:W-:-:S06]  /*3380*/  ULEA UR37, UR37, UR5, 0x18 ;  /* 0x0000000525257291 */ /* 0x000fcc000f8ec0ff */
[----:B------:R-:W1:Y:S02]  /*3390*/  LDS.U8 R2, [UR4+0x1c] ;  /* 0x00001c04ff027984 */ /* 0x000e640008000000 */
[----:B-1----:R-:W-:-:S13]  /*33a0*/  ISETP.NE.AND P0, PT, R2, RZ, PT ;  /* 0x000000ff0200720c */ /* 0x002fda0003f05270 */
[----:B------:R-:W-:Y:S05]  /*33b0*/  @P0 BRA `(.L_x_61) ;  /* 0x0000000400080947 */ /* 0x000fea0003800000 */
[----:B------:R-:W-:Y:S02]  /*33c0*/  UISETP.NE.U32.AND UP0, UPT, UR9, 0x1, UPT ;  /* 0x000000010900788c */ /* 0x000fe4000bf05070 */
[----:B------:R-:W-:-:S07]  /*33d0*/  UIADD3 UR6, UPT, UPT, UR4, 0x8, URZ ;  /* 0x0000000804067890 */ /* 0x000fce000fffe0ff */
[----:B------:R-:W-:Y:S05]  /*33e0*/  BRA.U !UP0, `(.L_x_62) ;  /* 0x00000001089c7547 */ /* 0x000fea000b800000 */
[----:B------:R-:W-:Y:S01]  /*33f0*/  ELECT P0, URZ, PT ;  /* 0x0000000000ff782f */ /* 0x000fe20003800000 */
[----:B------:R-:W-:-:S12]  /*3400*/  BSSY B0, `(.L_x_62) ;  /* 0x0000025000007945 */ /* 0x000fd80003800000 */
[----:B------:R-:W-:Y:S05]  /*3410*/  @!P0 BRA `(.L_x_63) ;  /* 0x00000000008c8947 */ /* 0x000fea0003800000 */
[----:B------:R-:W-:-:S05]  /*3420*/  UMOV UR5, 0x10 ;  /* 0x0000001000057882 */ /* 0x000fca0000000000 */
[----:B------:R-:W-:Y:S04]  /*3430*/  DEPBAR.LE SB1, 0x36 ;  /* 0x00009d800000791a */ /* 0x000fe80000000000 */
[----:B------:R-:W1:Y:S02]  /*3440*/  UTCATOMSWS.2CTA.FIND_AND_SET.ALIGN UP1, UR5, UR5 ;  /* 0x00000005000575e3 */ /* 0x000e640008220800 */
[----:B-1----:R-:W-:Y:S01]  /*3450*/  MOV R11, UR5 ;  /* 0x00000005000b7c02 */ /* 0x002fe20008000f00 */
[----:B------:R-:W-:Y:S06]  /*3460*/  BRA.U UP1, `(.L_x_64) ;  /* 0x0000000101187547 */ /* 0x000fec000b800000 */
.L_x_65:
[----:B------:R-:W-:Y:S05]  /*3470*/  NANOSLEEP 0x64 ;  /* 0x000000640000795d */ /* 0x000fea0003800000 */
[----:B------:R-:W-:-:S05]  /*3480*/  UMOV UR5, 0x10 ;  /* 0x0000001000057882 */ /* 0x000fca0000000000 */
[----:B------:R-:W-:Y:S04]  /*3490*/  DEPBAR.LE SB1, 0x36 ;  /* 0x00009d800000791a */ /* 0x000fe80000000000 */
[----:B------:R-:W1:Y:S02]  /*34a0*/  UTCATOMSWS.2CTA.FIND_AND_SET.ALIGN UP1, UR5, UR5 ;  /* 0x00000005000575e3 */ /* 0x000e640008220800 */
[----:B-1----:R-:W-:Y:S01]  /*34b0*/  MOV R11, UR5 ;  /* 0x00000005000b7c02 */ /* 0x002fe20008000f00 */
[----:B------:R-:W-:Y:S05]  /*34c0*/  BRA.U !UP1, `(.L_x_65) ;  /* 0xfffffffd09e87547 */ /* 0x000fea000b83ffff */
.L_x_64:
[----:B------:R-:W1:Y:S01]  /*34d0*/  LDS R5, [UR4+0x10] ;  /* 0x00001004ff057984 */ /* 0x000e620008000800 */
[----:B------:R-:W-:Y:S01]  /*34e0*/  IMAD.U32 R3, RZ, RZ, UR37 ;  /* 0x00000025ff037e24 */ /* 0x000fe2000f8e00ff */
[----:B------:R-:W-:-:S03]  /*34f0*/  MOV R2, UR8 ;  /* 0x0000000800027c02 */ /* 0x000fc60008000f00 */
[----:B------:R-:W-:Y:S01]  /*3500*/  VIADD R3, R3, 0x170 ;  /* 0x0000017003037836 */ /* 0x000fe20000000000 */
[----:B-1----:R-:W-:-:S04]  /*3510*/  SHF.L.U32 R5, R5, 0x1f, RZ ;  /* 0x0000001f05057819 */ /* 0x002fc800000006ff */
[----:B------:R-:W1:Y:S02]  /*3520*/  SYNCS.PHASECHK.TRANS64.TRYWAIT P0, [UR4+0x8], R5 ;  /* 0x00000805ff0075a7 */ /* 0x000e640008001104 */
[----:B-1----:R-:W-:Y:S05]  /*3530*/  @P0 BRA `(.L_x_66) ;  /* 0x0000000000080947 */ /* 0x002fea0003800000 */
[----:B------:R-:W1:Y:S02]  /*3540*/  SYNCS.PHASECHK.TRANS64.TRYWAIT P0, [UR4+0x8], R5 ;  /* 0x00000805ff0075a7 */ /* 0x000e640008001104 */
[----:B-1----:R-:W-:Y:S05]  /*3550*/  @!P0 BRA `(.L_x_67) ;  /* 0x0000005c00408947 */ /* 0x002fea0003800000 */
.L_x_66:
[----:B-1----:R-:W-:Y:S01]  /*3560*/  HFMA2 R4, -RZ, RZ, 0, 5.9604644775390625e-08 ;  /* 0x00000001ff047431 */ /* 0x002fe200000001ff */
[----:B------:R-:W-:Y:S01]  /*3570*/  UPRMT UR5, UR8, 0x654, UR6 ;  /* 0x0000065408057896 */ /* 0x000fe20008000006 */
[----:B------:R-:W-:Y:S01]  /*3580*/  IMAD.MOV.U32 R6, RZ, RZ, 0xffff ;  /* 0x0000ffffff067424 */ /* 0x000fe200078e00ff */
[----:B------:R-:W-:Y:S01]  /*3590*/  PRMT R2, R2, 0x654, R3 ;  /* 0x0000065402027816 */ /* 0x000fe20000000003 */
[----:B------:R-:W-:Y:S02]  /*35a0*/  IMAD.MOV.U32 R5, RZ, RZ, 0x4 ;  /* 0x00000004ff057424 */ /* 0x000fe400078e00ff */
[----:B------:R-:W-:Y:S01]  /*35b0*/  IMAD.SHL.U32 R9, R11, 0x20, RZ ;  /* 0x000000200b097824 */ /* 0x000fe200078e00ff */
[----:B------:R-:W-:Y:S02]  /*35c0*/  MOV R3, UR5 ;  /* 0x0000000500037c02 */ /* 0x000fe40008000f00 */
[-C--:B------:R-:W-:Y:S01]  /*35d0*/  SHF.L.U32 R7, R6, R11.reuse, RZ ;  /* 0x0000000b06077219 */ /* 0x080fe200000006ff */
[----:B------:R1:W-:Y:S01]  /*35e0*/  SYNCS.ARRIVE.TRANS64.RED RZ, [UR5], R5 ;  /* 0x00000005ffff79a7 */ /* 0x0003e20008000405 */
[----:B------:R-:W-:Y:S01]  /*35f0*/  SHF.L.U32 R6, R4, R11, RZ ;  /* 0x0000000b04067219 */ /* 0x000fe200000006ff */
[----:B------:R1:W-:Y:S04]  /*3600*/  STS [UR37+0x170], R9 ;  /* 0x00017009ff007988 */ /* 0x0003e80008000825 */
[----:B------:R1:W-:Y:S04]  /*3610*/  STAS [R2.64], R11 ;  /* 0x0000000b02007dbd */ /* 0x0003e8000c0008ff */
[----:B------:R1:W-:Y:S04]  /*3620*/  ATOMS.OR RZ, [UR4+0x14], R7 ;  /* 0x00001407ffff798c */ /* 0x0003e8000b000004 */
[----:B------:R1:W-:Y:S04]  /*3630*/  ATOMS.OR RZ, [UR4+0x18], R6 ;  /* 0x00001806ffff798c */ /* 0x0003e8000b000004 */
[----:B------:R1:W-:Y:S02]  /*3640*/  ATOMS.XOR RZ, [UR4+0x10], R4 ;  /* 0x00001004ffff798c */ /* 0x0003e4000b800004 */
.L_x_63:
[----:B------:R-:W-:Y:S05]  /*3650*/  BSYNC B0 ;  /* 0x0000000000007941 */ /* 0x000fea0003800000 */
.L_x_62:
[----:B------:R-:W-:Y:S05]  /*3660*/  BRA.U UP0, `(.L_x_68) ;  /* 0x00000001006c7547 */ /* 0x000fea000b800000 */
[----:B------:R-:W-:-:S03]  /*3670*/  UMOV UR5, 0xffffffff ;  /* 0xffffffff00057882 */ /* 0x000fc60000000000 */
[----:B------:R-:W-:Y:S05]  /*3680*/  BRA.DIV UR5, `(.L_x_69) ;  /* 0x0000005e050c7947 */ /* 0x000fea000b800000 */
[----:B------:R-:W-:-:S13]  /*3690*/  ELECT P6, URZ, PT ;  /* 0x0000000000ff782f */ /* 0x000fda00038c0000 */
.L_x_177:
[----:B------:R-:W-:Y:S05]  /*36a0*/  @!P6 BRA `(.L_x_68) ;  /* 0x00000000005ce947 */ /* 0x000fea0003800000 */
[----:B-1----:R-:W1:Y:S02]  /*36b0*/  LDS R3, [UR4+0x10] ;  /* 0x00001004ff037984 */ /* 0x002e640008000800 */
[----:B-1----:R-:W-:-:S04]  /*36c0*/  SHF.L.U32 R3, R3, 0x1f, RZ ;  /* 0x0000001f03037819 */ /* 0x002fc800000006ff */
[----:B------:R-:W1:Y:S02]  /*36d0*/  SYNCS.PHASECHK.TRANS64.TRYWAIT P0, [UR4+0x8], R3 ;  /* 0x00000803ff0075a7 */ /* 0x000e640008001104 */
[----:B-1----:R-:W-:Y:S05]  /*36e0*/  @P0 BRA `(.L_x_70) ;  /* 0x0000000000080947 */ /* 0x002fea0003800000 */
[----:B------:R-:W1:Y:S02]  /*36f0*/  SYNCS.PHASECHK.TRANS64.TRYWAIT P0, [UR4+0x8], R3 ;  /* 0x00000803ff0075a7 */ /* 0x000e640008001104 */
[----:B-1----:R-:W-:Y:S05]  /*3700*/  @!P0 BRA `(.L_x_71) ;  /* 0x0000005c000c8947 */ /* 0x002fea0003800000 */
.L_x_70:
[----:B------:R-:W2:Y:S01]  /*3710*/  LDS R5, [UR37+0x170] ;  /* 0x00017025ff057984 */ /* 0x000ea20008000800 */
[----:B-1----:R-:W-:Y:S02]  /*3720*/  HFMA2 R2, -RZ, RZ, 0, 5.9604644775390625e-08 ;  /* 0x00000001ff027431 */ /* 0x002fe400000001ff */
[----:B------:R-:W-:Y:S01]  /*3730*/  IMAD.MOV.U32 R3, RZ, RZ, 0xffff ;  /* 0x0000ffffff037424 */ /* 0x000fe200078e00ff */
[----:B------:R-:W-:Y:S01]  /*3740*/  UPRMT UR5, UR8, 0x654, UR6 ;  /* 0x0000065408057896 */ /* 0x000fe20008000006 */
[----:B--2---:R-:W-:-:S03]  /*3750*/  IMAD.SHL.U32 R4, R5, 0x20, RZ ;  /* 0x0000002005047824 */ /* 0x004fc600078e00ff */
[-C--:B------:R-:W-:Y:S02]  /*3760*/  SHF.L.U32 R3, R3, R5.reuse, RZ ;  /* 0x0000000503037219 */ /* 0x080fe400000006ff */
[----:B------:R-:W-:Y:S01]  /*3770*/  SHF.L.U32 R5, R2, R5, RZ ;  /* 0x0000000502057219 */ /* 0x000fe200000006ff */
[----:B------:R2:W-:Y:S04]  /*3780*/  STS [UR37+0x170], R4 ;  /* 0x00017004ff007988 */ /* 0x0005e80008000825 */
[----:B------:R2:W-:Y:S04]  /*3790*/  ATOMS.OR RZ, [UR4+0x14], R3 ;  /* 0x00001403ffff798c */ /* 0x0005e8000b000004 */
[----:B------:R2:W-:Y:S01]  /*37a0*/  ATOMS.OR RZ, [UR4+0x18], R5 ;  /* 0x00001805ffff798c */ /* 0x0005e2000b000004 */
[----:B------:R-:W-:Y:S03]  /*37b0*/  SYNCS.ARRIVE.TRANS64.RED.A1T0 RZ, [UR5], RZ ;  /* 0x000000ffffff79a7 */ /* 0x000fe60008100405 */
[----:B------:R2:W-:Y:S01]  /*37c0*/  ATOMS.XOR RZ, [UR4+0x10], R2 ;  /* 0x00001002ffff798c */ /* 0x0005e2000b800004 */
[----:B------:R-:W-:Y:S05]  /*37d0*/  BRA `(.L_x_68) ;  /* 0x0000000000107947 */ /* 0x000fea0003800000 */
.L_x_61:
[----:B------:R-:W-:-:S05]  /*37e0*/  MOV R2, 0xffffffff ;  /* 0xffffffff00027802 */ /* 0x000fca0000000f00 */
[----:B------:R1:W-:Y:S02]  /*37f0*/  STS [UR37+0x170], R2 ;  /* 0x00017002ff007988 */ /* 0x0003e40008000825 */
[----:B-1----:R-:W-:Y:S02]  /*3800*/  MOV R2, 0x3820 ;  /* 0x0000382000027802 */ /* 0x002fe40000000f00 */
[----:B-----5:R-:W-:Y:S05]  /*3810*/  CALL.REL.NOINC `($__internal_1_$__cuda_sm10x_tcgen05_guardrail_trap_phase_invalid_during_alloc) ;  /* 0x0000006000e07944 */ /* 0x020fea0003c00000 */
.L_x_68:
[----:B------:R-:W-:Y:S05]  /*3820*/  WARPSYNC.ALL ;  /* 0x0000000000007948 */ /* 0x000fea0003800000 */
[----:B------:R-:W3:Y:S01]  /*3830*/  S2UR UR5, SR_CgaCtaId ;  /* 0x00000000000579c3 */ /* 0x000ee20000008800 */
[----:B------:R-:W-:Y:S01]  /*3840*/  UMOV UR4, 0x400 ;  /* 0x0000040000047882 */ /* 0x000fe20000000000 */
[----:B------:R-:W-:-:S06]  /*3850*/  NOP ;  /* 0x0000000000007918 */ /* 0x000fcc0000000000 */
[----:B------:R-:W-:Y:S06]  /*3860*/  BAR.ARV 0x6, 0xa0 ;  /* 0x0182800000007b1d */ /* 0x000fec0000002000 */
[----:B------:R-:W4:Y:S01]  /*3870*/  LDCU UR6, c[0x0][0x38c] ;  /* 0x00007180ff0677ac */ /* 0x000f220008000800 */
[----:B------:R-:W-:Y:S01]  /*3880*/  LOP3.LUT R0, R0, 0xffff, RZ, 0xc0, !PT ;  /* 0x0000ffff00007812 */ /* 0x000fe200078ec0ff */
[----:B-1----:R-:W-:Y:S01]  /*3890*/  IMAD.MOV.U32 R9, RZ, RZ, 0x1 ;  /* 0x00000001ff097424 */ /* 0x002fe200078e00ff */
[----:B------:R-:W-:Y:S01]  /*38a0*/  LOP3.LUT R8, R8, 0xffff, RZ, 0xc0, !PT ;  /* 0x0000ffff08087812 */ /* 0x000fe200078ec0ff */
[----:B------:R-:W-:Y:S01]  /*38b0*/  UMOV UR17, URZ ;  /* 0x000000ff00117c82 */ /* 0x000fe20008000000 */
[----:B------:R-:W-:Y:S01]  /*38c0*/  R2UR UR11, R0 ;  /* 0x00000000000b72ca */ /* 0x000fe200000e0000 */
[----:B------:R-:W-:Y:S01]  /*38d0*/  UMOV UR16, URZ ;  /* 0x000000ff00107c82 */ /* 0x000fe20008000000 */
[----:B------:R-:W-:Y:S01]  /*38e0*/  R2UR UR12, R8 ;  /* 0x00000000080c72ca */ /* 0x000fe200000e0000 */
[----:B------:R-:W-:Y:S01]  /*38f0*/  IMAD.MOV.U32 R8, RZ, RZ, RZ ;  /* 0x000000ffff087224 */ /* 0x000fe200078e00ff */
[----:B------:R-:W-:Y:S01]  /*3900*/  UMOV UR15, URZ ;  /* 0x000000ff000f7c82 */ /* 0x000fe20008000000 */
[----:B---3--:R-:W-:-:S02]  /*3910*/  ULEA UR5, UR5, UR4, 0x18 ;  /* 0x0000000405057291 */ /* 0x008fc4000f8ec0ff */
[----:B------:R-:W-:Y:S02]  /*3920*/  UISETP.NE.AND UP2, UPT, UR9, URZ, UPT ;  /* 0x000000ff0900728c */ /* 0x000fe4000bf45270 */
[----:B------:R-:W-:Y:S02]  /*3930*/  UIADD3 UR20, UPT, UPT, UR5, 0x4300, URZ ;  /* 0x0000430005147890 */ /* 0x000fe4000fffe0ff */
[----:B------:R-:W-:Y:S02]  /*3940*/  UIADD3 UR19, UPT, UPT, UR5, 0x12300, URZ ;  /* 0x0001230005137890 */ /* 0x000fe4000fffe0ff */
[----:B----4-:R-:W-:Y:S01]  /*3950*/  UIADD3 UR6, UPT, UPT, UR6, 0x3f, URZ ;  /* 0x0000003f06067890 */ /* 0x010fe2000fffe0ff */
[----:B--2---:R-:W1:Y:S01]  /*3960*/  LDS R2, [UR5+0x170] ;  /* 0x00017005ff027984 */ /* 0x004e620008000800 */
[----:B------:R-:W-:Y:S02]  /*3970*/  USHF.R.U32.HI UR20, URZ, 0x4, UR20 ;  /* 0x00000004ff147899 */ /* 0x000fe40008011614 */
[----:B------:R-:W-:-:S02]  /*3980*/  USHF.R.S32.HI UR4, URZ, 0x1f, UR6 ;  /* 0x0000001fff047899 */ /* 0x000fc40008011406 */
[----:B------:R-:W-:Y:S02]  /*3990*/  USHF.R.U32.HI UR19, URZ, 0x4, UR19 ;  /* 0x00000004ff137899 */ /* 0x000fe40008011613 */
[----:B------:R-:W-:Y:S01]  /*39a0*/  ULEA.HI UR4, UR4, UR6, URZ, 0x6 ;  /* 0x0000000604047291 */ /* 0x000fe2000f8f30ff */
[----:B------:R-:W-:Y:S01]  /*39b0*/  UMOV UR28, 0x0 ;  /* 0x00000000001c7882 */ /* 0x000fe20000000000 */
[----:B------:R-:W-:Y:S02]  /*39c0*/  UMOV UR29, 0x8218010 ;  /* 0x08218010001d7882 */ /* 0x000fe40000000000 */
[----:B------:R-:W-:Y:S02]  /*39d0*/  USHF.R.S32.HI UR4, URZ, 0x6, UR4 ;  /* 0x00000006ff047899 */ /* 0x000fe40008011404 */
[----:B------:R-:W-:Y:S02]  /*39e0*/  ULOP3.LUT UR20, UR20, 0x3fff, URZ, 0xc0, !UPT ;  /* 0x00003fff14147892 */ /* 0x000fe4000f8ec0ff */
[----:B------:R-:W-:-:S02]  /*39f0*/  UISETP.LT.AND UP0, UPT, UR4, 0x1, UPT ;  /* 0x000000010400788c */ /* 0x000fc4000bf01270 */
[----:B------:R-:W-:Y:S02]  /*3a00*/  ULOP3.LUT UR19, UR19, 0x3fff, URZ, 0xc0, !UPT ;  /* 0x00003fff13137892 */ /* 0x000fe4000f8ec0ff */
[----:B------:R-:W-:Y:S01]  /*3a10*/  USEL UR18, UR4, 0x1, !UP0 ;  /* 0x0000000104127887 */ /* 0x000fe2000c000000 */
[----:B------:R-:W-:Y:S01]  /*3a20*/  UMOV UR26, 0x0 ;  /* 0x00000000001a7882 */ /* 0x000fe20000000000 */
[----:B------:R-:W-:Y:S01]  /*3a30*/  UMOV UR27, 0x8218010 ;  /* 0x08218010001b7882 */ /* 0x000fe20000000000 */
[----:B------:R-:W-:Y:S01]  /*3a40*/  UMOV UR24, 0x0 ;  /* 0x0000000000187882 */ /* 0x000fe20000000000 */
[----:B------:R-:W-:Y:S01]  /*3a50*/  UMOV UR25, 0x8218010 ;  /* 0x0821801000197882 */ /* 0x000fe20000000000 */
[----:B------:R-:W-:Y:S01]  /*3a60*/  UMOV UR22, 0x0 ;  /* 0x0000000000167882 */ /* 0x000fe20000000000 */
[----:B------:R-:W-:Y:S01]  /*3a70*/  UMOV UR23, 0x8218010 ;  /* 0x0821801000177882 */ /* 0x000fe20000000000 */
[----:B-1----:R-:W-:Y:S02]  /*3a80*/  R2UR UR21, R2 ;  /* 0x00000000021572ca */ /* 0x002fe400000e0000 */
[----:B------:R-:W-:-:S13]  /*3a90*/  CS2R R2, SRZ ;  /* 0x0000000000027805 */ /* 0x000fda000001ff00 */
.L_x_79:
[C---:B------:R-:W-:Y:S02]  /*3aa0*/  LEA R0, R8.reuse, UR5, 0x3 ;  /* 0x0000000508007c11 */ /* 0x040fe4000f8e18ff */
[----:B------:R-:W-:Y:S02]  /*3ab0*/  SHF.L.U32 R5, R3, 0x1f, RZ ;  /* 0x0000001f03057819 */ /* 0x000fe400000006ff */
[----:B------:R-:W-:Y:S02]  /*3ac0*/  LEA R4, R8, UR5, 0x4 ;  /* 0x0000000508047c11 */ /* 0x000fe4000f8e20ff */
[----:B------:R-:W1:Y:S02]  /*3ad0*/  SYNCS.PHASECHK.TRANS64.TRYWAIT P0, [R0+URZ+0xc0], R5 ;  /* 0x0000c005000075a7 */ /* 0x000e6400080011ff */
[----:B-1-34-:R-:W-:Y:S05]  /*3ae0*/  @!P0 BRA `(.L_x_72) ;  /* 0x00000058002c8947 */ /* 0x01afea0003800000 */
.L_x_178:
[----:B-1----:R-:W1:Y:S01]  /*3af0*/  LDS.128 R4, [R4+0x150] ;  /* 0x0001500004047984 */ /* 0x002e620000000c00 */
[----:B------:R-:W-:Y:S02]  /*3b00*/  VIADD R0, R0, 0xd0 ;  /* 0x000000d000007836 */ /* 0x000fe40000000000 */
[----:B------:R-:W-:Y:S01]  /*3b10*/  VIADD R8, R8, 0x1 ;  /* 0x0000000108087836 */ /* 0x000fe20000000000 */
[----:B------:R-:W-:Y:S01]  /*3b20*/  @!PT LDS RZ, [RZ] ;  /* 0x00000000fffff984 */ /* 0x000fe20000000800 */
[----:B------:R-:W-:Y:S01]  /*3b30*/  @!PT LDS RZ, [RZ] ;  /* 0x00000000fffff984 */ /* 0x000fe20000000800 */
[----:B------:R-:W-:Y:S01]  /*3b40*/  @!PT LDS RZ, [RZ] ;  /* 0x00000000fffff984 */ /* 0x000fe20000000800 */
[----:B------:R-:W-:Y:S01]  /*3b50*/  @!PT LDS RZ, [RZ] ;  /* 0x00000000fffff984 */ /* 0x000fe20000000800 */
[----:B------:R2:W-:Y:S06]  /*3b60*/  MEMBAR.ALL.CTA ;  /* 0x0000000000007992 */ /* 0x0005ec0000008000 */
[----:B--2---:R-:W2:Y:S01]  /*3b70*/  FENCE.VIEW.ASYNC.S ;  /* 0x00000000000073c6 */ /* 0x004ea20000000000 */
[----:B------:R-:W-:-:S04]  /*3b80*/  PRMT R0, RZ, 0x654, R0 ;  /* 0x00000654ff007816 */ /* 0x000fc80000000000 */
[----:B--2---:R2:W-:Y:S01]  /*3b90*/  SYNCS.ARRIVE.TRANS64.RED.A1T0 RZ, [R0+URZ], RZ ;  /* 0x000000ff00ff79a7 */ /* 0x0045e200081004ff */
[----:B-1----:R-:W-:Y:S01]  /*3ba0*/  LOP3.LUT P1, RZ, R6, 0x1, RZ, 0xc0, !PT ;  /* 0x0000000106ff7812 */ /* 0x002fe2000782c0ff */
[----:B--2---:R-:W-:-:S12]  /*3bb0*/  BRA.U UP2, `(.L_x_73) ;  /* 0x0000000502087547 */ /* 0x004fd8000b800000 */
[----:B------:R-:W1:Y:S01]  /*3bc0*/  LDCU UR6, c[0x0][0x38c] ;  /* 0x00007180ff0677ac */ /* 0x000e620008000800 */
[----:B------:R-:W-:Y:S02]  /*3bd0*/  PLOP3.LUT P2, PT, PT, PT, PT, 0x80, 0x8 ;  /* 0x000000000008781c */ /* 0x000fe40003f4f070 */
[----:B------:R-:W-:Y:S01]  /*3be0*/  SHF.L.U32 R5, R9, 0x1f, RZ ;  /* 0x0000001f09057819 */ /* 0x000fe200000006ff */
[----:B------:R-:W-:Y:S02]  /*3bf0*/  ULEA UR7, UR17, UR5, 0x3 ;  /* 0x0000000511077291 */ /* 0x000fe4000f8e18ff */
[----:B------:R-:W-:Y:S02]  /*3c00*/  ULEA UR10, UR17, UR21, 0x6 ;  /* 0x00000015110a7291 */ /* 0x000fe4000f8e30ff */
[----:B-1----:R-:W-:-:S06]  /*3c10*/  UISETP.GE.AND UP0, UPT, UR6, 0x1, UPT ;  /* 0x000000010600788c */ /* 0x002fcc000bf06270 */
[----:B------:R-:W-:-:S05]  /*3c20*/  PLOP3.LUT P0, PT, PT, PT, UP0, 0x80, 0x8 ;  /* 0x000000000008781c */ /* 0x000fca0003f0f008 */
[----:B------:R-:W-:-:S08]  /*3c30*/  @UP0 ULEA UR6, UR16, UR5, 0x3 ;  /* 0x0000000510060291 */ /* 0x000fd0000f8e18ff */
[----:B------:R-:W-:-:S04]  /*3c40*/  @P0 SHF.L.U32 R0, R2, 0x1f, RZ ;  /* 0x0000001f02000819 */ /* 0x000fc800000006ff */
[----:B------:R1:W2:Y:S01]  /*3c50*/  @P0 SYNCS.PHASECHK.TRANS64.TRYWAIT P2, [UR6], R0 ;  /* 0x00000000ff0005a7 */ /* 0x0002a20008041106 */
[----:B------:R-:W3:Y:S02]  /*3c60*/  SYNCS.PHASECHK.TRANS64.TRYWAIT P0, [UR7+0x100], R5 ;  /* 0x00010005ff0075a7 */ /* 0x000ee40008001107 */
[----:B-123--:R-:W-:Y:S05]  /*3c70*/  @!P0 BRA `(.L_x_74) ;  /* 0x0000005400dc8947 */ /* 0x00efea0003800000 */
.L_x_180:
[----:B------:R-:W-:Y:S01]  /*3c80*/  UMOV UR14, UR15 ;  /* 0x0000000f000e7c82 */ /* 0x000fe20008000000 */
[----:B------:R-:W-:Y:S05]  /*3c90*/  BRA.U !UP0, `(.L_x_75) ;  /* 0x0000000108c07547 */ /* 0x000fea000b800000 */
[----:B------:R-:W-:Y:S02]  /*3ca0*/  UIADD3 UR14, UPT, UPT, UR18, UR15, URZ ;  /* 0x0000000f120e7290 */ /* 0x000fe4000fffe0ff */
[----:B------:R-:W-:Y:S01]  /*3cb0*/  UPLOP3.LUT UP3, UPT, UPT, UPT, UPT, 0x40, 0x4 ;  /* 0x000000000004789c */ /* 0x000fe20003f6e870 */
[----:B------:R-:W-:Y:S01]  /*3cc0*/  UMOV UR13, UR4 ;  /* 0x00000004000d7c82 */ /* 0x000fe20008000000 */
[----:B------:R-:W-:-:S09]  /*3cd0*/  UMOV UR46, UR16 ;  /* 0x00000010002e7c82 */ /* 0x000fd20008000000 */
.L_x_78:
[----:B--2---:R-:W-:Y:S01]  /*3ce0*/  ULEA UR6, UR46, UR5, 0x3 ;  /* 0x000000052e067291 */ /* 0x004fe2000f8e18ff */
[----:B---3--:R-:W-:Y:S11]  /*3cf0*/  @P2 BRA `(.L_x_76) ;  /* 0x00000000000c2947 */ /* 0x008ff60003800000 */
[----:B-1----:R-:W-:Y:S04]  /*3d00*/  SHF.L.U32 R5, R2, 0x1f, RZ ;  /* 0x0000001f02057819 */ /* 0x002fe800000006ff */
[----:B------:R-:W1:Y:S02]  /*3d10*/  SYNCS.PHASECHK.TRANS64.TRYWAIT P0, [UR6], R5 ;  /* 0x00000005ff0075a7 */ /* 0x000e640008001106 */
[----:B-1----:R-:W-:Y:S05]  /*3d20*/  @!P0 BRA `(.L_x_77) ;  /* 0x0000005400c88947 */ /* 0x002fea0003800000 */
.L_x_76:
[----:B------:R-:W-:Y:S01]  /*3d30*/  UISETP.NE.AND UP0, UPT, UR13, 0x1, UPT ;  /* 0x000000010d00788c */ /* 0x000fe2000bf05270 */
[----:B------:R-:W-:Y:S01]  /*3d40*/  PLOP3.LUT P2, PT, PT, PT, PT, 0x80, 0x8 ;  /* 0x000000000008781c */ /* 0x000fe20003f4f070 */
[----:B------:R-:W-:Y:S02]  /*3d50*/  UIADD3 UR16, UPT, UPT, UR46, 0x1, URZ ;  /* 0x000000012e107890 */ /* 0x000fe4000fffe0ff */
[----:B------:R-:W-:Y:S02]  /*3d60*/  ULEA UR32, UR46, UR20, 0x9 ;  /* 0x000000142e207291 */ /* 0x000fe4000f8e48ff */
[----:B------:R-:W-:Y:S01]  /*3d70*/  UISETP.NE.AND UP1, UPT, UR16, 0x7, UPT ;  /* 0x000000071000788c */ /* 0x000fe2000bf25270 */
[----:B------:R-:W-:Y:S01]  /*3d80*/  PLOP3.LUT P0, PT, PT, PT, UP0, 0x80, 0x8 ;  /* 0x000000000008781c */ /* 0x000fe20003f0f008 */
[----:B------:R-:W-:Y:S02]  /*3d90*/  UIADD3 UR44, UPT, UPT, UR32, 0x80, URZ ;  /* 0x00000080202c7890 */ /* 0x000fe4000fffe0ff */
[----:B------:R-:W-:Y:S02]  /*3da0*/  USEL UR31, URZ, 0x1, UP1 ;  /* 0x00000001ff1f7887 */ /* 0x000fe40008800000 */
[----:B------:R-:W-:Y:S02]  /*3db0*/  USEL UR16, UR16, URZ, UP1 ;  /* 0x000000ff10107287 */ /* 0x000fe40008800000 */
[----:B------:R-:W-:Y:S02]  /*3dc0*/  UIADD3 UR40, UPT, UPT, UR32, 0x100, URZ ;  /* 0x0000010020287890 */ /* 0x000fe4000fffe0ff */
[----:B------:R-:W-:Y:S01]  /*3dd0*/  @UP0 ULEA UR30, UR16, UR5, 0x3 ;  /* 0x00000005101e0291 */ /* 0x000fe2000f8e18ff */
[----:B------:R-:W-:Y:S01]  /*3de0*/  LOP3.LUT R2, R2, UR31, RZ, 0x3c, !PT ;  /* 0x0000001f02027c12 */ /* 0x000fe2000f8e3cff */
[----:B------:R-:W-:Y:S02]  /*3df0*/  UIADD3 UR36, UPT, UPT, UR32, 0x180, URZ ;  /* 0x0000018020247890 */ /* 0x000fe4000fffe0ff */
[----:B------:R-:W-:Y:S01]  /*3e00*/  UIADD3 UR6, UPT, UPT, UR6, 0x38, URZ ;  /* 0x0000003806067890 */ /* 0x000fe2000fffe0ff */
[----:B-1----:R-:W-:Y:S01]  /*3e10*/  @P0 SHF.L.U32 R0, R2, 0x1f, RZ ;  /* 0x0000001f02000819 */ /* 0x002fe200000006ff */
[----:B------:R-:W-:Y:S02]  /*3e20*/  UIADD3 UR15, UPT, UPT, UR15, 0x1, URZ ;  /* 0x000000010f0f7890 */ /* 0x000fe4000fffe0ff */
[----:B------:R-:W-:Y:S01]  /*3e30*/  UIADD3 UR13, UPT, UPT, UR13, -0x1, URZ ;  /* 0xffffffff0d0d7890 */ /* 0x000fe2000fffe0ff */
[----:B------:R2:W3:Y:S01]  /*3e40*/  @P0 SYNCS.PHASECHK.TRANS64.TRYWAIT P2, [UR30], R0 ;  /* 0x00000000ff0005a7 */ /* 0x0004e2000804111e */
[----:B------:R-:W-:Y:S02]  /*3e50*/  ULEA UR30, UR46, UR19, 0x9 ;  /* 0x000000132e1e7291 */ /* 0x000fe4000f8e48ff */
[----:B------:R-:W-:Y:S02]  /*3e60*/  UISETP.NE.AND UP0, UPT, UR15, UR14, UPT ;  /* 0x0000000e0f00728c */ /* 0x000fe4000bf05270 */
[----:B------:R-:W-:Y:S02]  /*3e70*/  UIADD3 UR42, UPT, UPT, UR30, 0x80, URZ ;  /* 0x000000801e2a7890 */ /* 0x000fe4000fffe0ff */
[----:B------:R-:W-:Y:S02]  /*3e80*/  UIADD3 UR38, UPT, UPT, UR30, 0x100, URZ ;  /* 0x000001001e267890 */ /* 0x000fe4000fffe0ff */
[----:B------:R-:W-:Y:S01]  /*3e90*/  UIADD3 UR34, UPT, UPT, UR30, 0x180, URZ ;  /* 0x000001801e227890 */ /* 0x000fe2000fffe0ff */
[----:B------:R-:W-:Y:S01]  /*3ea0*/  UMOV UR33, 0x40004040 ;  /* 0x4000404000217882 */ /* 0x000fe20000000000 */
[----:B------:R-:W-:Y:S01]  /*3eb0*/  UMOV UR31, 0x40004040 ;  /* 0x40004040001f7882 */ /* 0x000fe20000000000 */
[----:B------:R-:W-:Y:S01]  /*3ec0*/  UMOV UR45, 0x40004040 ;  /* 0x40004040002d7882 */ /* 0x000fe20000000000 */
[----:B------:R2:W-:Y:S01]  /*3ed0*/  UTCHMMA.2CTA gdesc[UR32], gdesc[UR30], tmem[UR10], tmem[UR28], idesc[UR29], UP3 ;  /* 0x00ff1c1e200075ea */ /* 0x0005e20009a0000a */
[----:B------:R-:W-:Y:S01]  /*3ee0*/  UPLOP3.LUT UP3, UPT, UPT, UPT, UPT, 0x80, 0x8 ;  /* 0x000000000008789c */ /* 0x000fe20003f6f070 */
[----:B------:R-:W-:Y:S01]  /*3ef0*/  UMOV UR43, 0x40004040 ;  /* 0x40004040002b7882 */ /* 0x000fe20000000000 */
[----:B------:R-:W-:Y:S01]  /*3f00*/  UMOV UR41, 0x40004040 ;  /* 0x4000404000297882 */ /* 0x000fe20000000000 */
[----:B------:R2:W-:Y:S01]  /*3f10*/  UTCHMMA.2CTA gdesc[UR44], gdesc[UR42], tmem[UR10], tmem[UR26], idesc[UR27], UPT ;  /* 0x00ff1a2a2c0075ea */ /* 0x0005e2000ba0000a */
[----:B------:R-:W-:Y:S01]  /*3f20*/  UMOV UR39, 0x40004040 ;  /* 0x4000404000277882 */ /* 0x000fe20000000000 */
[----:B------:R-:W-:Y:S01]  /*3f30*/  UMOV UR37, 0x40004040 ;  /* 0x4000404000257882 */ /* 0x000fe20000000000 */
[----:B------:R-:W-:Y:S01]  /*3f40*/  UMOV UR35, 0x40004040 ;  /* 0x4000404000237882 */ /* 0x000fe20000000000 */
[----:B------:R2:W-:Y:S01]  /*3f50*/  UTCHMMA.2CTA gdesc[UR40], gdesc[UR38], tmem[UR10], tmem[UR24], idesc[UR25], UPT ;  /* 0x00ff1826280075ea */ /* 0x0005e2000ba0000a */
[----:B------:R2:W-:Y:S01]  /*3f60*/  UTCHMMA.2CTA gdesc[UR36], gdesc[UR34], tmem[UR10], tmem[UR22], idesc[UR23], UPT ;  /* 0x00ff1622240075ea */ /* 0x0005e2000ba0000a */
[----:B------:R2:W-:Y:S01]  /*3f70*/  UTCBAR.2CTA.MULTICAST [UR6], URZ, UR12 ;  /* 0x000000ff060073e9 */ /* 0x0005e2000820080c */
[----:B------:R-:W-:Y:S01]  /*3f80*/  UMOV UR46, UR16 ;  /* 0x00000010002e7c82 */ /* 0x000fe20008000000 */
[----:B------:R-:W-:Y:S05]  /*3f90*/  BRA.U UP0, `(.L_x_78) ;  /* 0xfffffffd00507547 */ /* 0x000fea000b83ffff */
.L_x_75:
[----:B------:R-:W-:Y:S01]  /*3fa0*/  UIADD3 UR7, UPT, UPT, UR7, 0xe0, URZ ;  /* 0x000000e007077890 */ /* 0x000fe2000fffe0ff */
[----:B------:R-:W-:-:S08]  /*3fb0*/  UMOV UR15, UR14 ;  /* 0x0000000e000f7c82 */ /* 0x000fd00008000000 */
[----:B------:R4:W-:Y:S01]  /*3fc0*/  UTCBAR.2CTA.MULTICAST [UR7], URZ, UR11 ;  /* 0x000000ff070073e9 */ /* 0x0009e2000820080b */
[----:B------:R-:W-:Y:S02]  /*3fd0*/  NOP ;  /* 0x0000000000007918 */ /* 0x000fe40000000000 */
.L_x_73:
[----:B------:R-:W-:Y:S01]  /*3fe0*/  UIADD3 UR17, UPT, UPT, UR17, 0x1, URZ ;  /* 0x0000000111117890 */ /* 0x000fe2000fffe0ff */
[----:B------:R-:W-:-:S03]  /*3ff0*/  ISETP.NE.AND P0, PT, R8, 0x2, PT ;  /* 0x000000020800780c */ /* 0x000fc60003f05270 */
[----:B------:R-:W-:Y:S01]  /*4000*/  UISETP.NE.AND UP0, UPT, UR17, 0x4, UPT ;  /* 0x000000041100788c */ /* 0x000fe2000bf05270 */
[----:B-12---:R-:W-:Y:S02]  /*4010*/  SEL R0, RZ, 0x1, P0 ;  /* 0x00000001ff007807 */ /* 0x006fe40000000000 */
[----:B------:R-:W-:Y:S01]  /*4020*/  SEL R8, R8, RZ, P0 ;  /* 0x000000ff08087207 */ /* 0x000fe20000000000 */
[----:B------:R-:W-:Y:S01]  /*4030*/  USEL UR6, URZ, 0x1, UP0 ;  /* 0x00000001ff067887 */ /* 0x000fe20008000000 */
[----:B------:R-:W-:Y:S01]  /*4040*/  LOP3.LUT R3, R3, R0, RZ, 0x3c, !PT ;  /* 0x0000000003037212 */ /* 0x000fe200078e3cff */
[----:B------:R-:W-:-:S04]  /*4050*/  USEL UR17, UR17, URZ, UP0 ;  /* 0x000000ff11117287 */ /* 0x000fc80008000000 */
[----:B------:R-:W-:Y:S01]  /*4060*/  LOP3.LUT R9, R9, UR6, RZ, 0x3c, !PT ;  /* 0x0000000609097c12 */ /* 0x000fe2000f8e3cff */
[----:B------:R-:W-:Y:S07]  /*4070*/  @P1 BRA `(.L_x_79) ;  /* 0xfffffff800881947 */ /* 0x000fee000383ffff */
[----:B------:R-:W1:Y:S01]  /*4080*/  S2UR UR4, SR_CgaCtaId ;  /* 0x00000000000479c3 */ /* 0x000e620000008800 */
[----:B------:R-:W-:Y:S01]  /*4090*/  ELECT P0, URZ, PT ;  /* 0x0000000000ff782f */ /* 0x000fe20003800000 */
[----:B------:R-:W-:Y:S01]  /*40a0*/  HFMA2 R0, -RZ, RZ, 0, 5.9604644775390625e-08 ;  /* 0x00000001ff007431 */ /* 0x000fe200000001ff */
[----:B------:R-:W-:-:S05]  /*40b0*/  UMOV UR6, 0x40 ;  /* 0x0000004000067882 */ /* 0x000fca0000000000 */
[----:B------:R-:W-:Y:S01]  /*40c0*/  UVIRTCOUNT.DEALLOC.SMPOOL 0x80 ;  /* 0x000000800000784c */ /* 0x000fe20000000000 */
[----:B------:R-:W-:Y:S02]  /*40d0*/  UISETP.NE.AND UP0, UPT, UR9, URZ, UPT ;  /* 0x000000ff0900728c */ /* 0x000fe4000bf05270 */
[----:B-1----:R-:W-:-:S09]  /*40e0*/  ULEA UR4, UR4, UR6, 0x18 ;  /* 0x0000000604047291 */ /* 0x002fd2000f8ec0ff */
[----:B------:R1:W-:Y:S01]  /*40f0*/  @P0 STS.U8 [UR4+0x1c], R0 ;  /* 0x00001c00ff000988 */ /* 0x0003e20008000004 */
[----:B------:R-:W-:Y:S05]  /*4100*/  BRA.U UP0, `(.L_x_80) ;  /* 0x0000000100a07547 */ /* 0x000fea000b800000 */
[----:B------:R-:W-:Y:S01]  /*4110*/  UIADD3 UR6, UPT, UPT, UR5, 0x100, URZ ;  /* 0x0000010005067890 */ /* 0x000fe2000fffe0ff */
[----:B------:R-:W-:-:S03]  /*4120*/  SHF.L.U32 R3, R9, 0x1f, RZ ;  /* 0x0000001f09037819 */ /* 0x000fc600000006ff */
[----:B----4-:R-:W-:-:S09]  /*4130*/  ULEA UR7, UR17, UR6, 0x3 ;  /* 0x0000000611077291 */ /* 0x010fd2000f8e18ff */
[----:B------:R-:W2:Y:S02]  /*4140*/  SYNCS.PHASECHK.TRANS64.TRYWAIT P0, [UR7], R3 ;  /* 0x00000003ff0075a7 */ /* 0x000ea40008001107 */
[----:B--2---:R-:W-:Y:S05]  /*4150*/  @!P0 BRA `(.L_x_81) ;  /* 0x0000005000d48947 */ /* 0x004fea0003800000 */
.L_x_183:
        /* <DEDUP_REMOVED lines=9> */
.L_x_185:
        /* <DEDUP_REMOVED lines=9> */
.L_x_187:
[----:B------:R-:W-:-:S04]  /*4280*/  UIADD3 UR9, UPT, UPT, UR9, 0x1, URZ ;  /* 0x0000000109097890 */ /* 0x000fc8000fffe0ff */
[----:B------:R-:W-:-:S04]  /*4290*/  UISETP.NE.AND UP1, UPT, UR9, 0x4, UPT ;  /* 0x000000040900788c */ /* 0x000fc8000bf25270 */
[----:B------:R-:W-:Y:S02]  /*42a0*/  USEL UR7, URZ, 0x1, UP1 ;  /* 0x00000001ff077887 */ /* 0x000fe40008800000 */
[----:B------:R-:W-:-:S04]  /*42b0*/  USEL UR9, UR9, URZ, UP1 ;  /* 0x000000ff09097287 */ /* 0x000fc80008800000 */
[----:B------:R-:W-:Y:S01]  /*42c0*/  ULEA UR9, UR9, UR6, 0x3 ;  /* 0x0000000609097291 */ /* 0x000fe2000f8e18ff */
[----:B-1----:R-:W-:-:S04]  /*42d0*/  LOP3.LUT R3, R2, UR7, RZ, 0x3c, !PT ;  /* 0x0000000702037c12 */ /* 0x002fc8000f8e3cff */
[----:B------:R-:W-:Y:S01]  /*42e0*/  SHF.L.U32 R3, R3, 0x1f, RZ ;  /* 0x0000001f03037819 */ /* 0x000fe200000006ff */
[----:B------:R-:W-:-:S04]  /*42f0*/  IMAD.U32 R0, RZ, RZ, UR9 ;  /* 0x00000009ff007e24 */ /* 0x000fc8000f8e00ff */
[----:B------:R1:W2:Y:S03]  /*4300*/  SYNCS.PHASECHK.TRANS64.TRYWAIT P0, [R0+URZ], R3 ;  /* 0x00000003000075a7 */ /* 0x0002a600080011ff */
[----:B--2---:R-:W-:Y:S05]  /*4310*/  @!P0 NANOSLEEP.SYNCS 0x989680 ;  /* 0x009896800000895d */ /* 0x004fea0003900000 */
[----:B------:R-:W2:Y:S02]  /*4320*/  @!P0 SYNCS.PHASECHK.TRANS64 P0, [R0+URZ], R3 ;  /* 0x00000003000085a7 */ /* 0x000ea400080010ff */
[----:B--2---:R-:W-:Y:S05]  /*4330*/  @P0 BRA `(.L_x_84) ;  /* 0x0000000000200947 */ /* 0x004fea0003800000 */
.L_x_85:
[----:B--2---:R2:W4:Y:S02]  /*4340*/  SYNCS.PHASECHK.TRANS64.TRYWAIT P0, [R0+URZ], R3 ;  /* 0x00000003000075a7 */ /* 0x00452400080011ff */
[----:B----4-:R-:W-:Y:S05]  /*4350*/  @!P0 NANOSLEEP.SYNCS 0x989680 ;  /* 0x009896800000895d */ /* 0x010fea0003900000 */
[----:B------:R-:W4:Y:S02]  /*4360*/  @!P0 SYNCS.PHASECHK.TRANS64 P0, [R0+URZ], R3 ;  /* 0x00000003000085a7 */ /* 0x000f2400080010ff */
[----:B----4-:R-:W-:Y:S05]  /*4370*/  @!P0 BRA `(.L_x_85) ;  /* 0xfffffffc00f08947 */ /* 0x010fea000383ffff */
[----:B------:R-:W-:Y:S05]  /*4380*/  BRA `(.L_x_84) ;  /* 0x00000000000c7947 */ /* 0x000fea0003800000 */
.L_x_80:
[----:B------:R-:W-:-:S04]  /*4390*/  UIADD3 UR6, UPT, UPT, UR5, 0x140, URZ ;  /* 0x0000014005067890 */ /* 0x000fc8000fffe0ff */
[----:B------:R-:W-:-:S09]  /*43a0*/  UPRMT UR6, UR8, 0x654, UR6 ;  /* 0x0000065408067896 */ /* 0x000fd20008000006 */
[----:B------:R-:W-:Y:S03]  /*43b0*/  SYNCS.ARRIVE.TRANS64.RED.A1T0 RZ, [UR6], RZ ;  /* 0x000000ffffff79a7 */ /* 0x000fe60008100406 */
.L_x_84:
[----:B-12---:R-:W-:Y:S01]  /*43c0*/  SHF.L.U32 R3, RZ, 0x1f, RZ ;  /* 0x0000001fff037819 */ /* 0x006fe200000006ff */
[----:B------:R-:W-:Y:S01]  /*43d0*/  UIADD3 UR6, UPT, UPT, UR5, 0x140, URZ ;  /* 0x0000014005067890 */ /* 0x000fe2000fffe0ff */
[----:B------:R-:W-:Y:S02]  /*43e0*/  PLOP3.LUT P0, PT, PT, PT, UP0, 0x80, 0x8 ;  /* 0x000000000008781c */ /* 0x000fe40003f0f008 */
[----:B------:R-:W1:Y:S02]  /*43f0*/  SYNCS.PHASECHK.TRANS64.TRYWAIT P1, [UR5+0x140], R3 ;  /* 0x00014003ff0075a7 */ /* 0x000e640008021105 */
[----:B-1----:R-:W-:Y:S09]  /*4400*/  @!P1 BRA `(.L_x_86) ;  /* 0x0000005000709947 */ /* 0x002ff20003800000 */
.L_x_189:
[----:B------:R-:W-:Y:S01]  /*4410*/  @!UP0 UPRMT UR6, UR8, 0x654, UR6 ;  /* 0x0000065408068896 */ /* 0x000fe20008000006 */
[----:B------:R-:W-:Y:S02]  /*4420*/  UMOV UR5, 0x1 ;  /* 0x0000000100057882 */ /* 0x000fe40000000000 */
[----:B------:R-:W-:-:S06]  /*4430*/  UMOV UR8, 0xffff ;  /* 0x0000ffff00087882 */ /* 0x000fcc0000000000 */
[----:B------:R-:W-:Y:S01]  /*4440*/  @!P0 SYNCS.ARRIVE.TRANS64.RED.A1T0 RZ, [UR6], RZ ;  /* 0x000000ffffff89a7 */ /* 0x000fe20008100406 */
[----:B------:R-:W-:Y:S01]  /*4450*/  NOP ;  /* 0x0000000000007918 */ /* 0x000fe20000000000 */
[----:B-1----:R-:W1:Y:S01]  /*4460*/  LDS R0, [UR4+0x14] ;  /* 0x00001404ff007984 */ /* 0x002e620008000800 */
[----:B------:R-:W-:-:S04]  /*4470*/  ULOP3.LUT UR6, UR21, 0xffff, URZ, 0xc0, !UPT ;  /* 0x0000ffff15067892 */ /* 0x000fc8000f8ec0ff */
[----:B------:R-:W-:-:S04]  /*4480*/  USHF.R.U32.HI UR6, URZ, 0x5, UR6 ;  /* 0x00000005ff067899 */ /* 0x000fc80008011606 */
[----:B------:R-:W-:Y:S02]  /*4490*/  USHF.L.U32 UR8, UR8, UR6, URZ ;  /* 0x0000000608087299 */ /* 0x000fe400080006ff */
[----:B------:R-:W-:-:S04]  /*44a0*/  USHF.L.U32 UR5, UR5, UR6, URZ ;  /* 0x0000000605057299 */ /* 0x000fc800080006ff */
[----:B-1----:R-:W-:-:S04]  /*44b0*/  LOP3.LUT R0, R0, UR8, RZ, 0xc0, !PT ;  /* 0x0000000800007c12 */ /* 0x002fc8000f8ec0ff */
[----:B------:R-:W-:-:S13]  /*44c0*/  ISETP.NE.AND P0, PT, R0, UR8, PT ;  /* 0x0000000800007c0c */ /* 0x000fda000bf05270 */
[----:B------:R-:W-:Y:S05]  /*44d0*/  @P0 BRA `(.L_x_87) ;  /* 0x0000000000580947 */ /* 0x000fea0003800000 */
[----:B------:R-:W1:Y:S02]  /*44e0*/  LDS R0, [UR4+0x18] ;  /* 0x00001804ff007984 */ /* 0x000e640008000800 */
[----:B-1----:R-:W-:-:S04]  /*44f0*/  LOP3.LUT R0, R0, UR5, RZ, 0xc0, !PT ;  /* 0x0000000500007c12 */ /* 0x002fc8000f8ec0ff */
[----:B------:R-:W-:-:S13]  /*4500*/  ISETP.NE.AND P0, PT, R0, UR5, PT ;  /* 0x0000000500007c0c */ /* 0x000fda000bf05270 */
[----:B------:R-:W-:Y:S05]  /*4510*/  @P0 BRA `(.L_x_88) ;  /* 0x00000000003c0947 */ /* 0x000fea0003800000 */
[----:B------:R-:W1:Y:S01]  /*4520*/  S2R R2, SR_LANEID ;  /* 0x0000000000027919 */ /* 0x000e620000000000 */
[----:B------:R-:W-:Y:S01]  /*4530*/  ULOP3.LUT UR8, URZ, UR8, URZ, 0x33, !UPT ;  /* 0x00000008ff087292 */ /* 0x000fe2000f8e33ff */
[----:B------:R-:W-:Y:S01]  /*4540*/  LOP3.LUT R4, RZ, UR5, RZ, 0x33, !PT ;  /* 0x00000005ff047c12 */ /* 0x000fe2000f8e33ff */
[----:B----4-:R-:W-:Y:S02]  /*4550*/  VOTEU.ANY UR7, UPT, PT ;  /* 0x0000000000077886 */ /* 0x010fe400038e0100 */
[----:B------:R-:W-:Y:S01]  /*4560*/  UFLO.U32 UR7, UR7 ;  /* 0x00000007000772bd */ /* 0x000fe200080e0000 */
[----:B------:R-:W2:Y:S01]  /*4570*/  REDUX UR5, R4 ;  /* 0x00000000040573c4 */ /* 0x000ea20000000000 */
[----:B------:R-:W-:-:S06]  /*4580*/  IMAD.U32 R0, RZ, RZ, UR8 ;  /* 0x00000008ff007e24 */ /* 0x000fcc000f8e00ff */
[----:B------:R4:W-:Y:S01]  /*4590*/  UTCATOMSWS.AND URZ, UR8 ;  /* 0x0000000800ff79e3 */ /* 0x0009e20008000000 */
[----:B------:R-:W3:Y:S01]  /*45a0*/  REDUX UR6, R0 ;  /* 0x00000000000673c4 */ /* 0x000ee20000000000 */
[----:B-1----:R-:W-:Y:S01]  /*45b0*/  ISETP.EQ.U32.AND P0, PT, R2, UR7, PT ;  /* 0x0000000702007c0c */ /* 0x002fe2000bf02070 */
[----:B--2---:R-:W-:Y:S01]  /*45c0*/  IMAD.U32 R2, RZ, RZ, UR5 ;  /* 0x00000005ff027e24 */ /* 0x004fe2000f8e00ff */
[----:B---3--:R-:W-:-:S11]  /*45d0*/  MOV R3, UR6 ;  /* 0x0000000600037c02 */ /* 0x008fd60008000f00 */
[----:B------:R4:W-:Y:S04]  /*45e0*/  @P0 ATOMS.AND RZ, [UR4+0x14], R3 ;  /* 0x00001403ffff098c */ /* 0x0009e8000a800004 */
[----:B------:R4:W-:Y:S01]  /*45f0*/  @P0 ATOMS.AND RZ, [UR4+0x18], R2 ;  /* 0x00001802ffff098c */ /* 0x0009e2000a800004 */
[----:B------:R-:W-:Y:S05]  /*4600*/  BRA `(.L_x_89) ;  /* 0x0000000000147947 */ /* 0x000fea0003800000 */
.L_x_88:
[----:B------:R-:W-:Y:S02]  /*4610*/  MOV R2, 0x4630 ;  /* 0x0000463000027802 */ /* 0x000fe40000000f00 */
[----:B---345:R-:W-:Y:S05]  /*4620*/  CALL.REL.NOINC `($__internal_0_$__cuda_sm10x_tcgen05_guardrail_trap_col_being_dealloced_not_returned_by_alloc) ;  /* 0x0000005400507944 */ /* 0x038fea0003c00000 */
[----:B------:R-:W-:Y:S05]  /*4630*/  BRA `(.L_x_89) ;  /* 0x0000000000087947 */ /* 0x000fea0003800000 */
.L_x_87:
[----:B------:R-:W-:Y:S02]  /*4640*/  MOV R2, 0x4660 ;  /* 0x0000466000027802 */ /* 0x000fe40000000f00 */
[----:B---345:R-:W-:Y:S05]  /*4650*/  CALL.REL.NOINC `($__internal_2_$__cuda_sm10x_tcgen05_guardrail_trap_unallocated_columns_being_dealloced) ;  /* 0x00000054005c7944 */ /* 0x038fea0003c00000 */
.L_x_89:
[----:B------:R-:W-:Y:S01]  /*4660*/  NOP ;  /* 0x0000000000007918 */ /* 0x000fe20000000000 */
[----:B----4-:R-:W-:Y:S05]  /*4670*/  EXIT ;  /* 0x000000000000794d */ /* 0x010fea0003800000 */
.L_x_60:
[----:B------:R-:W-:-:S09]  /*4680*/  UISETP.NE.OR UP5, UPT, UR10, 0x3, !UP5 ;  /* 0x000000030a00788c */ /* 0x000fd2000efa5670 */
[----:B------:R-:W-:Y:S05]  /*4690*/  BRA.U UP5, `(.L_x_90) ;  /* 0x00000011056c7547 */ /* 0x000fea000b800000 */
[----:B------:R-:W1:Y:S01]  /*46a0*/  LDC R0, c[0x0][0xb30] ;  /* 0x0002cc00ff007b82 */ /* 0x000e620000000800 */
[----:B------:R-:W-:Y:S01]  /*46b0*/  UMOV UR4, 0x400 ;  /* 0x0000040000047882 */ /* 0x000fe20000000000 */
[----:B------:R-:W-:Y:S01]  /*46c0*/  HFMA2 R34, -RZ, RZ, 0, 0 ;  /* 0x00000000ff227431 */ /* 0x000fe200000001ff */
[----:B------:R-:W-:Y:S01]  /*46d0*/  ULEA UR4, UR37, UR4, 0x18 ;  /* 0x0000000425047291 */ /* 0x000fe2000f8ec0ff */
[----:B------:R-:W-:Y:S01]  /*46e0*/  IMAD.MOV.U32 R37, RZ, RZ, 0x1 ;  /* 0x00000001ff257424 */ /* 0x000fe200078e00ff */
[----:B------:R-:W-:Y:S01]  /*46f0*/  MOV R27, 0x1000 ;  /* 0x00001000001b7802 */ /* 0x000fe20000000f00 */
[----:B------:R-:W-:Y:S01]  /*4700*/  IMAD.MOV.U32 R36, RZ, RZ, RZ ;  /* 0x000000ffff247224 */ /* 0x000fe200078e00ff */
[----:B------:R-:W-:Y:S01]  /*4710*/  UIADD3 UR5, UPT, UPT, UR4, 0x88, URZ ;  /* 0x0000008804057890 */ /* 0x000fe2000fffe0ff */
[----:B------:R-:W2:Y:S01]  /*4720*/  LDC R25, c[0x0][0x370] ;  /* 0x0000dc00ff197b82 */ /* 0x000ea20000000800 */
[----:B------:R-:W-:Y:S02]  /*4730*/  UPLOP3.LUT UP0, UPT, UPT, UPT, UPT, 0x40, 0x4 ;  /* 0x000000000004789c */ /* 0x000fe40003f0e870 */
[----:B------:R-:W-:-:S02]  /*4740*/  UIADD3 UR41, UPT, UPT, UR4, 0x70, URZ ;  /* 0x0000007004297890 */ /* 0x000fc4000fffe0ff */
[----:B------:R-:W-:Y:S02]  /*4750*/  UIADD3 UR33, UPT, UPT, UR4, 0x78, URZ ;  /* 0x0000007804217890 */ /* 0x000fe4000fffe0ff */
[----:B------:R-:W-:Y:S01]  /*4760*/  UIADD3 UR25, UPT, UPT, UR4, 0x80, URZ ;  /* 0x0000008004197890 */ /* 0x000fe2000fffe0ff */
[----:B------:R-:W3:Y:S01]  /*4770*/  LDC R2, c[0x0][0xb0c] ;  /* 0x0002c300ff027b82 */ /* 0x000ee20000000800 */
[----:B------:R-:W-:-:S07]  /*4780*/  UPRMT UR5, UR37, 0x654, UR5 ;  /* 0x0000065425057896 */ /* 0x000fce0008000005 */
[----:B------:R-:W4:Y:S01]  /*4790*/  LDC R24, c[0x0][0xb20] ;  /* 0x0002c800ff187b82 */ /* 0x000f220000000800 */
[----:B-1----:R-:W-:-:S07]  /*47a0*/  ISETP.NE.AND P1, PT, R0, 0x1, PT ;  /* 0x000000010000780c */ /* 0x002fce0003f25270 */
[----:B------:R-:W1:Y:S08]  /*47b0*/  LDC.64 R38, c[0x0][0x348] ;  /* 0x0000d200ff267b82 */ /* 0x000e700000000a00 */
[----:B------:R-:W1:Y:S08]  /*47c0*/  LDC.64 R16, c[0x0][0x888] ;  /* 0x00022200ff107b82 */ /* 0x000e700000000a00 */
[----:B------:R-:W1:Y:S08]  /*47d0*/  LDC.64 R22, c[0x0][0xb10] ;  /* 0x0002c400ff167b82 */ /* 0x000e700000000a00 */
[----:B------:R-:W1:Y:S08]  /*47e0*/  LDC.64 R6, c[0x0][0xb18] ;  /* 0x0002c600ff067b82 */ /* 0x000e700000000a00 */
[----:B------:R-:W1:Y:S08]  /*47f0*/  LDC.64 R4, c[0x0][0xb28] ;  /* 0x0002ca00ff047b82 */ /* 0x000e700000000a00 */
[----:B------:R-:W1:Y:S08]  /*4800*/  LDC.64 R18, c[0x0][0x890] ;  /* 0x00022400ff127b82 */ /* 0x000e700000000a00 */
[----:B--2345:R-:W1:Y:S02]  /*4810*/  LDC R32, c[0x0][0x374] ;  /* 0x0000dd00ff207b82 */ /* 0x03ce640000000800 */
.L_x_101:
[----:B------:R-:W-:Y:S02]  /*4820*/  LEA R0, R36, UR4, 0x3 ;  /* 0x0000000424007c11 */ /* 0x000fe4000f8e18ff */
[----:B------:R-:W-:Y:S02]  /*4830*/  SHF.L.U32 R3, R34, 0x1f, RZ ;  /* 0x0000001f22037819 */ /* 0x000fe400000006ff */
[----:B------:R-:W-:Y:S02]  /*4840*/  LEA R28, R36, UR4, 0x4 ;  /* 0x00000004241c7c11 */ /* 0x000fe4000f8e20ff */
[----:B--2---:R-:W2:Y:S02]  /*4850*/  SYNCS.PHASECHK.TRANS64.TRYWAIT P0, [R0+URZ+0xc0], R3 ;  /* 0x0000c003000075a7 */ /* 0x004ea400080011ff */
[----:B--2---:R-:W-:Y:S05]  /*4860*/  @!P0 BRA `(.L_x_91) ;  /* 0x0000004c00708947 */ /* 0x004fea0003800000 */
.L_x_190:
[----:B------:R-:W-:Y:S01]  /*4870*/  ISETP.GE.AND P0, PT, R26, 0x1, PT ;  /* 0x000000011a00780c */ /* 0x000fe20003f06270 */
[----:B------:R-:W3:Y:S01]  /*4880*/  LDS.128 R28, [R28+0x150] ;  /* 0x000150001c1c7984 */ /* 0x000ee20000000c00 */
[----:B--2---:R-:W-:Y:S01]  /*4890*/  VIADD R0, R0, 0xd0 ;  /* 0x000000d000007836 */ /* 0x004fe20000000000 */
[----:B------:R-:W-:Y:S01]  /*48a0*/  @!PT LDS RZ, [RZ] ;  /* 0x00000000fffff984 */ /* 0x000fe20000000800 */
[----:B------:R-:W-:Y:S01]  /*48b0*/  @!PT LDS RZ, [RZ] ;  /* 0x00000000fffff984 */ /* 0x000fe20000000800 */
[----:B------:R-:W-:Y:S01]  /*48c0*/  @!PT LDS RZ, [RZ] ;  /* 0x00000000fffff984 */ /* 0x000fe20000000800 */
[----:B------:R-:W-:Y:S01]  /*48d0*/  @!PT LDS RZ, [RZ] ;  /* 0x00000000fffff984 */ /* 0x000fe20000000800 */
[----:B------:R2:W-:Y:S06]  /*48e0*/  MEMBAR.ALL.CTA ;  /* 0x0000000000007992 */ /* 0x0005ec0000008000 */
[----:B--2---:R-:W2:Y:S01]  /*48f0*/  FENCE.VIEW.ASYNC.S ;  /* 0x00000000000073c6 */ /* 0x004ea20000000000 */
[----:B------:R-:W-:Y:S04]  /*4900*/  PRMT R0, RZ, 0x654, R0 ;  /* 0x00000654ff007816 */ /* 0x000fe80000000000 */
[----:B--2---:R2:W-:Y:S01]  /*4910*/  SYNCS.ARRIVE.TRANS64.RED.A1T0 RZ, [R0+URZ], RZ ;  /* 0x000000ff00ff79a7 */ /* 0x0045e200081004ff */
[----:B---3--:R-:W-:Y:S11]  /*4920*/  LOP3.LUT P3, RZ, R30, 0x1, RZ, 0xc0, !PT ;  /* 0x000000011eff7812 */ /* 0x008ff6000786c0ff */
[----:B------:R-:W-:Y:S02]  /*4930*/  @!UPT UIADD3 URZ, UPT, UPT, URZ, URZ, URZ ;  /* 0x000000fffffff290 */ /* 0x000fe4000fffe0ff */
[----:B------:R-:W-:Y:S02]  /*4940*/  @P3 MOV R13, R28 ;  /* 0x0000001c000d3202 */ /* 0x000fe40000000f00 */
[----:B------:R-:W-:Y:S01]  /*4950*/  @P3 LOP3.LUT R8, R29, 0xffff, RZ, 0xc0, !PT ;  /* 0x0000ffff1d083812 */ /* 0x000fe200078ec0ff */
[----:B--2---:R-:W-:Y:S06]  /*4960*/  @!P0 BRA `(.L_x_92) ;  /* 0x0000000000a48947 */ /* 0x004fec0003800000 */
[----:B-1----:R-:W-:Y:S01]  /*4970*/  IMAD.HI.U32 R41, R32, R7, RZ ;  /* 0x0000000720297227 */ /* 0x002fe200078e00ff */
[----:B------:R-:W-:Y:S02]  /*4980*/  ISETP.NE.AND P0, PT, R6, 0x1, PT ;  /* 0x000000010600780c */ /* 0x000fe40003f05270 */
[----:B------:R-:W-:Y:S01]  /*4990*/  ISETP.NE.AND P2, PT, R26, 0x1, PT ;  /* 0x000000011a00780c */ /* 0x000fe20003f45270 */
[----:B------:R-:W-:Y:S01]  /*49a0*/  IMAD.HI.U32 R40, R25, R22, RZ ;  /* 0x0000001619287227 */ /* 0x000fe200078e00ff */
[----:B------:R-:W-:Y:S02]  /*49b0*/  SHF.R.U32.HI R41, RZ, R24, R41 ;  /* 0x00000018ff297219 */ /* 0x000fe40000011629 */
[----:B------:R-:W-:Y:S01]  /*49c0*/  ISETP.NE.AND P4, PT, R2, 0x1, PT ;  /* 0x000000010200780c */ /* 0x000fe20003f85270 */
[----:B------:R-:W-:Y:S01]  /*49d0*/  IMAD.HI.U32 R42, R13, R22, RZ ;  /* 0x000000160d2a7227 */ /* 0x000fe200078e00ff */
[----:B------:R-:W-:Y:S02]  /*49e0*/  SHF.R.U32.HI R40, RZ, R23, R40 ;  /* 0x00000017ff287219 */ /* 0x000fe40000011628 */
[----:B------:R-:W-:Y:S01]  /*49f0*/  SEL R3, R32, R41, !P0 ;  /* 0x0000002920037207 */ /* 0x000fe20004000000 */
[C---:B------:R-:W-:Y:S01]  /*4a00*/  IMAD.HI.U32 R41, R8.reuse, R7, RZ ;  /* 0x0000000708297227 */ /* 0x040fe200078e00ff */
[----:B------:R-:W-:Y:S02]  /*4a10*/  SEL R11, R25, R40, !P4 ;  /* 0x00000028190b7207 */ /* 0x000fe40006000000 */
[----:B------:R-:W-:Y:S01]  /*4a20*/  SHF.R.U32.HI R42, RZ, R23, R42 ;  /* 0x00000017ff2a7219 */ /* 0x000fe2000001162a */
[----:B------:R-:W-:Y:S01]  /*4a30*/  IMAD.HI.U32 R44, R3, R4, RZ ;  /* 0x00000004032c7227 */ /* 0x000fe200078e00ff */
[----:B------:R-:W-:Y:S03]  /*4a40*/  SHF.R.U32.HI R41, RZ, R24, R41 ;  /* 0x00000018ff297219 */ /* 0x000fe60000011629 */
[----:B------:R-:W-:Y:S01]  /*4a50*/  IMAD.HI.U32 R40, R11, R4, RZ ;  /* 0x000000040b287227 */ /* 0x000fe200078e00ff */
[----:B------:R-:W-:Y:S02]  /*4a60*/  @P2 SHF.R.U32.HI R3, RZ, R5, R44 ;  /* 0x00000005ff032219 */ /* 0x000fe4000001162c */
[----:B------:R-:W-:Y:S02]  /*4a70*/  SEL R9, R8, R41, !P0 ;  /* 0x0000002908097207 */ /* 0x000fe40004000000 */
[----:B------:R-:W-:Y:S01]  /*4a80*/  @P2 SHF.R.U32.HI R11, RZ, R5, R40 ;  /* 0x00000005ff0b2219 */ /* 0x000fe20000011628 */
[C---:B------:R-:W-:Y:S01]  /*4a90*/  IMAD R10, R26.reuse, R3, RZ ;  /* 0x000000031a0a7224 */ /* 0x040fe200078e02ff */
[----:B------:R-:W-:Y:S01]  /*4aa0*/  SEL R3, R13, R42, !P4 ;  /* 0x0000002a0d037207 */ /* 0x000fe20006000000 */
[C---:B------:R-:W-:Y:S03]  /*4ab0*/  IMAD.HI.U32 R14, R9.reuse, R4, RZ ;  /* 0x00000004090e7227 */ /* 0x040fe600078e00ff */
[----:B------:R-:W-:Y:S01]  /*4ac0*/  ISETP.GE.AND P0, PT, R9, R10, PT ;  /* 0x0000000a0900720c */ /* 0x000fe20003f06270 */
[C---:B------:R-:W-:Y:S01]  /*4ad0*/  IMAD R12, R26.reuse, R11, RZ ;  /* 0x0000000b1a0c7224 */ /* 0x040fe200078e02ff */
[-C--:B------:R-:W-:Y:S04]  /*4ae0*/  SHF.R.U32.HI R14, RZ, R5.reuse, R14 ;  /* 0x00000005ff0e7219 */ /* 0x080fe8000001160e */
[----:B------:R-:W-:Y:S02]  /*4af0*/  ISETP.GE.OR P0, PT, R3, R12, P0 ;  /* 0x0000000c0300720c */ /* 0x000fe40000706670 */
[----:B------:R-:W-:Y:S05]  /*4b00*/  SEL R15, R9, R14, !P2 ;  /* 0x0000000e090f7207 */ /* 0x000fea0005000000 */
[----:B------:R-:W-:Y:S04]  /*4b10*/  IMAD.MOV R14, RZ, RZ, -R15 ;  /* 0x000000ffff0e7224 */ /* 0x000fe800078e0a0f */
[----:B------:R-:W-:Y:S02]  /*4b20*/  IMAD R14, R26, R14, R9 ;  /* 0x0000000e1a0e7224 */ /* 0x000fe400078e0209 */
[C---:B------:R-:W-:Y:S05]  /*4b30*/  @!P0 IMAD.HI.U32 R10, R3.reuse, R4, RZ ;  /* 0x00000004030a8227 */ /* 0x040fea00078e00ff */
[----:B------:R-:W-:Y:S04]  /*4b40*/  @!P0 SHF.R.U32.HI R10, RZ, R5, R10 ;  /* 0x00000005ff0a8219 */ /* 0x000fe8000001160a */
[----:B------:R-:W-:Y:S01]  /*4b50*/  @!P0 SEL R0, R3, R10, !P2 ;  /* 0x0000000a03008207 */ /* 0x000fe20005000000 */
[----:B------:R-:W-:Y:S03]  /*4b60*/  IMAD.MOV R10, RZ, RZ, -R3 ;  /* 0x000000ffff0a7224 */ /* 0x000fe600078e0a03 */
[----:B------:R-:W-:Y:S01]  /*4b70*/  @!P0 IADD3 R15, PT, PT, R15, -R0, RZ ;  /* 0x800000000f0f8210 */ /* 0x000fe20007ffe0ff */
[----:B------:R-:W-:Y:S01]  /*4b80*/  @!P0 IMAD R0, R11, R14, R0 ;  /* 0x0000000e0b008224 */ /* 0x000fe200078e0200 */
[----:B------:R-:W-:Y:S01]  /*4b90*/  IADD3 R11, PT, PT, -R9, RZ, RZ ;  /* 0x000000ff090b7210 */ /* 0x000fe20007ffe1ff */
[----:B------:R-:W-:Y:S02]  /*4ba0*/  IMAD R13, R2, R10, R13 ;  /* 0x0000000a020d7224 */ /* 0x000fe400078e020d */
[----:B------:R-:W-:Y:S02]  /*4bb0*/  @!P0 IMAD R9, R15, R26, R3 ;  /* 0x0000001a0f098224 */ /* 0x000fe400078e0203 */
[----:B------:R-:W-:Y:S02]  /*4bc0*/  @!P0 IMAD.MOV.U32 R3, RZ, RZ, R0 ;  /* 0x000000ffff038224 */ /* 0x000fe400078e0000 */
[----:B------:R-:W-:Y:S02]  /*4bd0*/  IMAD R8, R6, R11, R8 ;  /* 0x0000000b06087224 */ /* 0x000fe400078e0208 */
[----:B------:R-:W-:Y:S02]  /*4be0*/  IMAD R13, R3, R2, R13 ;  /* 0x00000002030d7224 */ /* 0x000fe400078e020d */
[----:B------:R-:W-:Y:S02]  /*4bf0*/  IMAD R8, R9, R6, R8 ;  /* 0x0000000609087224 */ /* 0x000fe400078e0208 */
.L_x_92:
[----:B------:R-:W-:Y:S05]  /*4c00*/  BRA.U UP0, `(.L_x_93) ;  /* 0x0000000100107547 */ /* 0x000fea000b800000 */
[----:B------:R-:W-:Y:S04]  /*4c10*/  MOV R0, UR6 ;  /* 0x0000000600007c02 */ /* 0x000fe80008000f00 */
[----:B------:R-:W-:Y:S04]  /*4c20*/  SHF.L.U32 R3, R0, 0x1f, RZ ;  /* 0x0000001f00037819 */ /* 0x000fe800000006ff */
[----:B------:R-:W2:Y:S02]  /*4c30*/  SYNCS.PHASECHK.TRANS64.TRYWAIT P0, [UR4+0xb8], R3 ;  /* 0x0000b803ff0075a7 */ /* 0x000ea40008001104 */
[----:B--2---:R-:W-:Y:S05]  /*4c40*/  @!P0 BRA `(.L_x_94) ;  /* 0x00000048008c8947 */ /* 0x004fea0003800000 */
.L_x_93:
[----:B-1----:R-:W-:Y:S02]  /*4c50*/  ISETP.NE.U32.AND P0, PT, R18, RZ, PT ;  /* 0x000000ff1200720c */ /* 0x002fe40003f05070 */
[----:B------:R-:W-:Y:S02]  /*4c60*/  R2UR UR42, R20 ;  /* 0x00000000142a72ca */ /* 0x000fe400000e0000 */
[----:B------:R-:W-:Y:S02]  /*4c70*/  R2UR UR43, R21 ;  /* 0x00000000152b72ca */ /* 0x000fe400000e0000 */
[----:B------:R-:W-:Y:S02]  /*4c80*/  ISETP.NE.AND.EX P0, PT, R19, RZ, PT, P0 ;  /* 0x000000ff1300720c */ /* 0x000fe40003f05300 */
[----:B------:R-:W-:Y:S02]  /*4c90*/  ISETP.NE.U32.AND P2, PT, R18, RZ, PT ;  /* 0x000000ff1200720c */ /* 0x000fe40003f45070 */
[----:B------:R-:W-:Y:S02]  /*4ca0*/  SHF.L.U32 R12, R37, 0x1f, RZ ;  /* 0x0000001f250c7819 */ /* 0x000fe400000006ff */
[----:B------:R-:W-:Y:S03]  /*4cb0*/  ISETP.NE.AND.EX P2, PT, R19, RZ, PT, P2 ;  /* 0x000000ff1300720c */ /* 0x000fe60003f45320 */
[----:B------:R-:W-:Y:S02]  /*4cc0*/  USHF.L.U32 UR42, UR42, 0x7, URZ ;  /* 0x000000072a2a7899 */ /* 0x000fe400080006ff */
[----:B------:R-:W-:Y:S02]  /*4cd0*/  USHF.L.U32 UR43, UR43, 0x6, URZ ;  /* 0x000000062b2b7899 */ /* 0x000fe400080006ff */
[----:B------:R-:W-:Y:S10]  /*4ce0*/  @!P0 BRA `(.L_x_95) ;  /* 0x00000000002c8947 */ /* 0x000ff40003800000 */
[----:B------:R-:W-:Y:S01]  /*4cf0*/  ISETP.NE.U32.AND P0, PT, R16, RZ, PT ;  /* 0x000000ff1000720c */ /* 0x000fe20003f05070 */
[----:B------:R-:W-:Y:S03]  /*4d00*/  IMAD.MOV.U32 R63, RZ, RZ, 0x1 ;  /* 0x00000001ff3f7424 */ /* 0x000fe600078e00ff */
[----:B------:R-:W-:Y:S11]  /*4d10*/  ISETP.NE.AND.EX P0, PT, R17, RZ, PT, P0 ;  /* 0x000000ff1100720c */ /* 0x000ff60003f05300 */
[----:B------:R-:W-:Y:S02]  /*4d20*/  @!UPT UIADD3 URZ, UPT, UPT, URZ, URZ, URZ ;  /* 0x000000fffffff290 */ /* 0x000fe4000fffe0ff */
[----:B------:R-:W1:Y:S01]  /*4d30*/  @P0 LDC.64 R10, c[0x0][0x888] ;  /* 0x00022200ff0a0b82 */ /* 0x000e620000000a00 */
[----:B--2---:R-:W-:Y:S04]  /*4d40*/  @P0 IMAD R0, R18, UR36, RZ ;  /* 0x0000002412000c24 */ /* 0x004fe8000f8e02ff */
[----:B-1----:R-:W-:Y:S04]  /*4d50*/  @P0 IMAD.WIDE R10, R0, 0x4, R10 ;  /* 0x00000004000a0825 */ /* 0x002fe800078e020a */
[----:B------:R-:W-:Y:S01]  /*4d60*/  HFMA2 R0, -RZ, RZ, 0, 5.9604644775390625e-08 ;  /* 0x00000001ff007431 */ /* 0x000fe200000001ff */
[----:B------:R1:W5:Y:S04]  /*4d70*/  @P0 LDG.E R35, desc[UR46][R10.64] ;  /* 0x0000002e0a230981 */ /* 0x000368000c1e1900 */
[----:B------:R-:W-:Y:S01]  /*4d80*/  @!P0 PRMT R63, R0, 0x7610, R63 ;  /* 0x00007610003f8816 */ /* 0x000fe2000000003f */
[----:B-1----:R-:W3:Y:S06]  /*4d90*/  @!P0 LDC R35, c[0x0][0x880] ;  /* 0x00022000ff238b82 */ /* 0x002eec0000000800 */
.L_x_95:
[----:B---3-5:R-:W-:Y:S01]  /*4da0*/  @!P2 FSETP.EQ.AND P0, PT, R35, RZ, PT ;  /* 0x000000ff2300a20b */ /* 0x028fe20003f02000 */
[----:B------:R-:W-:Y:S01]  /*4db0*/  @!UPT UIADD3 URZ, UPT, UPT, URZ, URZ, URZ ;  /* 0x000000fffffff290 */ /* 0x000fe2000fffe0ff */
[----:B------:R-:W-:Y:S11]  /*4dc0*/  @!P2 BRA `(.L_x_96) ;  /* 0x000000000018a947 */ /* 0x000ff60003800000 */
[----:B------:R-:W-:Y:S02]  /*4dd0*/  LOP3.LUT P2, RZ, R63, 0xff, RZ, 0xc0, !PT ;  /* 0x000000ff3fff7812 */ /* 0x000fe4000784c0ff */
[----:B------:R-:W-:Y:S04]  /*4de0*/  ISETP.NE.U32.AND P0, PT, R16, RZ, PT ;  /* 0x000000ff1000720c */ /* 0x000fe80003f05070 */
[----:B------:R-:W-:Y:S04]  /*4df0*/  ISETP.NE.AND.EX P0, PT, R17, RZ, PT, P0 ;  /* 0x000000ff1100720c */ /* 0x000fe80003f05300 */
[----:B------:R-:W-:Y:S03]  /*4e00*/  PLOP3.LUT P0, PT, P0, PT, PT, 0x8, 0x80 ;  /* 0x000000000080781c */ /* 0x000fe6000070e170 */
[----:B------:R-:W-:Y:S11]  /*4e10*/  @P2 FSETP.EQ.AND P0, PT, R35, RZ, PT ;  /* 0x000000ff2300220b */ /* 0x000ff60003f02000 */
[----:B------:R-:W-:Y:S02]  /*4e20*/  @!UPT UIADD3 URZ, UPT, UPT, URZ, URZ, URZ ;  /* 0x000000fffffff290 */ /* 0x000fe4000fffe0ff */
.L_x_96:
[----:B------:R-:W1:Y:S01]  /*4e30*/  SYNCS.PHASECHK.TRANS64.TRYWAIT P2, [UR4+0x90], R12 ;  /* 0x0000900cff0075a7 */ /* 0x000e620008041104 */
[----:B------:R-:W-:Y:S04]  /*4e40*/  ELECT P4, URZ, PT ;  /* 0x0000000000ff782f */ /* 0x000fe80003880000 */
[----:B------:R-:W-:Y:S11]  /*4e50*/  PLOP3.LUT P4, PT, P0, P4, PT, 0xf2, 0x2f ;  /* 0x00000000002f781c */ /* 0x000ff60000789e72 */
[----:B------:R-:W-:Y:S02]  /*4e60*/  @!UPT UIADD3 URZ, UPT, UPT, URZ, URZ, URZ ;  /* 0x000000fffffff290 */ /* 0x000fe4000fffe0ff */
[----:B------:R-:W-:Y:S05]  /*4e70*/  @!P4 IADD3 R9, P0, PT, R38, 0x580, RZ ;  /* 0x000005802609c810 */ /* 0x000fea0007f1e0ff */
[----:B--2---:R-:W-:Y:S01]  /*4e80*/  @!P4 IMAD.X R0, RZ, RZ, R39, P0 ;  /* 0x000000ffff00c224 */ /* 0x004fe200000e0627 */
[----:B-1----:R-:W-:Y:S07]  /*4e90*/  @!P2 BRA `(.L_x_97) ;  /* 0x000000480010a947 */ /* 0x002fee0003800000 */
.L_x_193:
[----:B------:R-:W-:Y:S01]  /*4ea0*/  @!P4 R2UR UR8, R9 ;  /* 0x000000000908c2ca */ /* 0x000fe200000e0000 */
[----:B------:R-:W-:Y:S01]  /*4eb0*/  VOTEU.ALL UP0, P4 ;  /* 0x0000000000ff7886 */ /* 0x000fe20002000000 */
[----:B------:R-:W-:Y:S01]  /*4ec0*/  @!P4 R2UR UR7, R0 ;  /* 0x000000000007c2ca */ /* 0x000fe200000e0000 */
[----:B------:R-:W-:Y:S01]  /*4ed0*/  VOTEU.ALL UP1, P4 ;  /* 0x0000000000ff7886 */ /* 0x000fe20002020000 */
[----:B------:R-:W-:Y:S01]  /*4ee0*/  UMOV UR14, 0x0 ;  /* 0x00000000000e7882 */ /* 0x000fe20000000000 */
[----:B------:R-:W-:Y:S01]  /*4ef0*/  UMOV UR15, 0x10000000 ;  /* 0x10000000000f7882 */ /* 0x000fe20000000000 */
[----:B------:R-:W-:Y:S01]  /*4f00*/  @!UP0 UIADD3 UR40, UPT, UPT, UR4, 0x200, URZ ;  /* 0x0000020004288890 */ /* 0x000fe2000fffe0ff */
[----:B------:R-:W-:Y:S01]  /*4f10*/  @!P4 IMAD.MOV.U32 R0, RZ, RZ, 0x1000 ;  /* 0x00001000ff00c424 */ /* 0x000fe200078e00ff */
[----:B------:R-:W-:Y:S01]  /*4f20*/  UMOV UR44, UR36 ;  /* 0x00000024002c7c82 */ /* 0x000fe20008000000 */
[----:B------:R-:W-:Y:S01]  /*4f30*/  @!UP0 UIADD3 UR10, UPT, UPT, UR42, 0x40, URZ ;  /* 0x000000402a0a8890 */ /* 0x000fe2000fffe0ff */
[----:B------:R-:W-:Y:S01]  /*4f40*/  @!P4 IADD3 R9, P0, PT, R38, 0x580, RZ ;  /* 0x000005802609c810 */ /* 0x000fe20007f1e0ff */
[----:B------:R-:W-:Y:S01]  /*4f50*/  UMOV UR9, UR41 ;  /* 0x0000002900097c82 */ /* 0x000fe20008000000 */
[----:B------:R-:W-:Y:S01]  /*4f60*/  UMOV UR11, UR43 ;  /* 0x0000002b000b7c82 */ /* 0x000fe20008000000 */
[----:B------:R-:W-:Y:S01]  /*4f70*/  IMAD.U32 R10, RZ, RZ, UR8 ;  /* 0x00000008ff0a7e24 */ /* 0x000fe2000f8e00ff */
[----:B------:R-:W-:Y:S01]  /*4f80*/  @!UP0 UIADD3 UR8, UPT, UPT, UR4, 0xa00, URZ ;  /* 0x00000a0004088890 */ /* 0x000fe2000fffe0ff */
[----:B------:R-:W-:Y:S01]  /*4f90*/  IMAD.U32 R11, RZ, RZ, UR7 ;  /* 0x00000007ff0b7e24 */ /* 0x000fe2000f8e00ff */
[----:B------:R-:W-:Y:S01]  /*4fa0*/  VOTEU.ALL UP0, P4 ;  /* 0x0000000000ff7886 */ /* 0x000fe20002000000 */
[----:B------:R-:W-:Y:S01]  /*4fb0*/  UMOV UR12, UR36 ;  /* 0x00000024000c7c82 */ /* 0x000fe20008000000 */
[----:B------:R-:W-:Y:S01]  /*4fc0*/  @!P4 R2UR UR16, R10 ;  /* 0x000000000a10c2ca */ /* 0x000fe200000e0000 */
[----:B------:R-:W-:Y:S01]  /*4fd0*/  UPRMT UR7, UR37, 0x654, UR41 ;  /* 0x0000065425077896 */ /* 0x000fe20008000029 */
[----:B------:R-:W-:Y:S11]  /*4fe0*/  @!P4 R2UR UR17, R11 ;  /* 0x000000000b11c2ca */ /* 0x000ff600000e0000 */
[----:B------:R-:W-:Y:S02]  /*4ff0*/  @!UPT UIADD3 URZ, UPT, UPT, URZ, URZ, URZ ;  /* 0x000000fffffff290 */ /* 0x000fe4000fffe0ff */
[----:B------:R2:W-:Y:S01]  /*5000*/  @!UP1 UTMALDG.3D [UR40], [UR16], desc[UR14] ;  /* 0x00000e28100095b4 */ /* 0x0005e20008011000 */
[----:B------:R2:W-:Y:S01]  /*5010*/  @!UP0 UTMALDG.3D [UR8], [UR16], desc[UR14] ;  /* 0x00000e08100085b4 */ /* 0x0005e20008011000 */
[----:B------:R3:W-:Y:S01]  /*5020*/  @!P4 SYNCS.ARRIVE.TRANS64.RED.A0TR RZ, [UR4+0x70], R0 ;  /* 0x00007000ffffc9a7 */ /* 0x0007e20008300404 */
[----:B------:R-:W-:Y:S01]  /*5030*/  SYNCS.ARRIVE.TRANS64.RED.A1T0 RZ, [UR7], RZ ;  /* 0x000000ffffff79a7 */ /* 0x000fe20008100407 */
[----:B---3--:R-:W-:Y:S01]  /*5040*/  @!P4 IMAD.X R0, RZ, RZ, R39, P0 ;  /* 0x000000ffff00c224 */ /* 0x008fe200000e0627 */
[----:B------:R-:W3:Y:S02]  /*5050*/  SYNCS.PHASECHK.TRANS64.TRYWAIT P2, [UR4+0x98], R12 ;  /* 0x0000980cff0075a7 */ /* 0x000ee40008041104 */
[----:B--23--:R-:W-:Y:S05]  /*5060*/  @!P2 BRA `(.L_x_98) ;  /* 0x0000004400b4a947 */ /* 0x00cfea0003800000 */
.L_x_195:
        /* <DEDUP_REMOVED lines=8> */
[----:B------:R-:W-:Y:S01]  /*50f0*/  @!UP0 UIADD3 UR32, UPT, UPT, UR4, 0x1200, URZ ;  /* 0x0000120004208890 */ /* 0x000fe2000fffe0ff */
[----:B------:R-:W-:Y:S01]  /*5100*/  @!P4 IADD3 R21, P0, PT, R38, 0x580, RZ ;  /* 0x000005802615c810 */ /* 0x000fe20007f1e0ff */
[----:B------:R-:W-:Y:S01]  /*5110*/  UMOV UR35, UR43 ;  /* 0x0000002b00237c82 */ /* 0x000fe20008000000 */
[----:B------:R-:W-:Y:S02]  /*5120*/  @!UP0 UIADD3 UR10, UPT, UPT, UR42, 0x50, URZ ;  /* 0x000000502a0a8890 */ /* 0x000fe4000fffe0ff */
[----:B------:R-:W-:Y:S01]  /*5130*/  IMAD.U32 R10, RZ, RZ, UR8 ;  /* 0x00000008ff0a7e24 */ /* 0x000fe2000f8e00ff */
[----:B------:R-:W-:Y:S01]  /*5140*/  @!UP0 UIADD3 UR8, UPT, UPT, UR4, 0x1a00, URZ ;  /* 0x00001a0004088890 */ /* 0x000fe2000fffe0ff */
[----:B------:R-:W-:Y:S01]  /*5150*/  IMAD.U32 R11, RZ, RZ, UR7 ;  /* 0x00000007ff0b7e24 */ /* 0x000fe2000f8e00ff */
[----:B------:R-:W-:Y:S01]  /*5160*/  VOTEU.ALL UP0, P4 ;  /* 0x0000000000ff7886 */ /* 0x000fe20002000000 */
[----:B------:R-:W-:Y:S01]  /*5170*/  UMOV UR9, UR33 ;  /* 0x0000002100097c82 */ /* 0x000fe20008000000 */
[----:B------:R-:W-:Y:S01]  /*5180*/  @!P4 R2UR UR16, R10 ;  /* 0x000000000a10c2ca */ /* 0x000fe200000e0000 */
[----:B------:R-:W-:Y:S01]  /*5190*/  UMOV UR11, UR43 ;  /* 0x0000002b000b7c82 */ /* 0x000fe20008000000 */
[----:B------:R-:W-:Y:S01]  /*51a0*/  @!P4 R2UR UR17, R11 ;  /* 0x000000000b11c2ca */ /* 0x000fe200000e0000 */
[----:B------:R-:W-:Y:S01]  /*51b0*/  UMOV UR12, UR36 ;  /* 0x00000024000c7c82 */ /* 0x000fe20008000000 */
[----:B------:R-:W-:Y:S01]  /*51c0*/  UPRMT UR7, UR37, 0x654, UR33 ;  /* 0x0000065425077896 */ /* 0x000fe20008000021 */
[----:B------:R-:W-:Y:S10]  /*51d0*/  @!P4 IMAD.X R20, RZ, RZ, R39, P0 ;  /* 0x000000ffff14c224 */ /* 0x000ff400000e0627 */
[----:B------:R2:W-:Y:S01]  /*51e0*/  @!UP1 UTMALDG.3D [UR32], [UR16], desc[UR14] ;  /* 0x00000e20100095b4 */ /* 0x0005e20008011000 */
[----:B------:R2:W-:Y:S01]  /*51f0*/  @!UP0 UTMALDG.3D [UR8], [UR16], desc[UR14] ;  /* 0x00000e08100085b4 */ /* 0x0005e20008011000 */
[----:B------:R2:W-:Y:S01]  /*5200*/  @!P4 SYNCS.ARRIVE.TRANS64.RED.A0TR RZ, [UR4+0x78], R0 ;  /* 0x00007800ffffc9a7 */ /* 0x0005e20008300404 */
[----:B------:R-:W-:Y:S01]  /*5210*/  SYNCS.ARRIVE.TRANS64.RED.A1T0 RZ, [UR7], RZ ;  /* 0x000000ffffff79a7 */ /* 0x000fe20008100407 */
[----:B------:R-:W3:Y:S02]  /*5220*/  SYNCS.PHASECHK.TRANS64.TRYWAIT P2, [UR4+0xa0], R12 ;  /* 0x0000a00cff0075a7 */ /* 0x000ee40008041104 */
[----:B--23--:R-:W-:Y:S05]  /*5230*/  @!P2 BRA `(.L_x_99) ;  /* 0x000000440058a947 */ /* 0x00cfea0003800000 */
.L_x_197:
[----:B------:R-:W2:Y:S01]  /*5240*/  LDC.64 R14, c[0x0][0xb10] ;  /* 0x0002c400ff0e7b82 */ /* 0x000ea20000000a00 */
[----:B------:R-:W-:Y:S01]  /*5250*/  @!P4 R2UR UR8, R21 ;  /* 0x000000001508c2ca */ /* 0x000fe200000e0000 */
[----:B------:R-:W-:Y:S01]  /*5260*/  VOTEU.ALL UP0, P4 ;  /* 0x0000000000ff7886 */ /* 0x000fe20002000000 */
[----:B------:R-:W-:Y:S01]  /*5270*/  @!P4 R2UR UR7, R20 ;  /* 0x000000001407c2ca */ /* 0x000fe200000e0000 */
[----:B------:R-:W-:Y:S01]  /*5280*/  VOTEU.ALL UP1, P4 ;  /* 0x0000000000ff7886 */ /* 0x000fe20002020000 */
[----:B------:R-:W-:Y:S03]  /*5290*/  UMOV UR14, 0x0 ;  /* 0x00000000000e7882 */ /* 0x000fe60000000000 */
[----:B------:R-:W3:Y:S01]  /*52a0*/  LDC.64 R10, c[0x0][0xb18] ;  /* 0x0002c600ff0a7b82 */ /* 0x000ee20000000a00 */
[----:B------:R-:W-:Y:S01]  /*52b0*/  @!UP0 UIADD3 UR26, UPT, UPT, UR42, 0x20, URZ ;  /* 0x000000202a1a8890 */ /* 0x000fe2000fffe0ff */
[----:B------:R-:W-:Y:S01]  /*52c0*/  @P3 SHF.R.U32.HI R33, RZ, 0x10, R29 ;  /* 0x00000010ff213819 */ /* 0x000fe2000001161d */
[----:B------:R-:W-:Y:S01]  /*52d0*/  @!UP0 UIADD3 UR24, UPT, UPT, UR4, 0x2200, URZ ;  /* 0x0000220004188890 */ /* 0x000fe2000fffe0ff */
[----:B------:R-:W-:Y:S01]  /*52e0*/  VIADD R36, R36, 0x1 ;  /* 0x0000000124247836 */ /* 0x000fe20000000000 */
[----:B------:R-:W-:Y:S03]  /*52f0*/  UMOV UR15, 0x10000000 ;  /* 0x10000000000f7882 */ /* 0x000fe60000000000 */
[----:B------:R-:W4:Y:S01]  /*5300*/  @!P1 LDC R0, c[0x0][0xb20] ;  /* 0x0002c800ff009b82 */ /* 0x000f220000000800 */
[----:B------:R-:W-:Y:S01]  /*5310*/  UMOV UR27, UR43 ;  /* 0x0000002b001b7c82 */ /* 0x000fe20008000000 */
[----:B------:R-:W-:Y:S01]  /*5320*/  IMAD.U32 R20, RZ, RZ, UR8 ;  /* 0x00000008ff147e24 */ /* 0x000fe2000f8e00ff */
[----:B------:R-:W-:Y:S05]  /*5330*/  UMOV UR28, UR36 ;  /* 0x00000024001c7c82 */ /* 0x000fea0008000000 */
[----:B-1----:R-:W1:Y:S01]  /*5340*/  @!P1 LDC R3, c[0x0][0xb0c] ;  /* 0x0002c300ff039b82 */ /* 0x002e620000000800 */
[----:B------:R-:W-:Y:S01]  /*5350*/  IMAD.U32 R21, RZ, RZ, UR7 ;  /* 0x00000007ff157e24 */ /* 0x000fe2000f8e00ff */
[----:B------:R-:W-:Y:S01]  /*5360*/  @!UP0 UIADD3 UR10, UPT, UPT, UR42, 0x60, URZ ;  /* 0x000000602a0a8890 */ /* 0x000fe2000fffe0ff */
[----:B------:R-:W-:Y:S01]  /*5370*/  @!P4 R2UR UR16, R20 ;  /* 0x000000001410c2ca */ /* 0x000fe200000e0000 */
[----:B------:R-:W-:Y:S01]  /*5380*/  @!UP0 UIADD3 UR8, UPT, UPT, UR4, 0x2a00, URZ ;  /* 0x00002a0004088890 */ /* 0x000fe2000fffe0ff */
[----:B------:R-:W-:Y:S01]  /*5390*/  @!P4 IMAD.MOV.U32 R20, RZ, RZ, 0x1000 ;  /* 0x00001000ff14c424 */ /* 0x000fe200078e00ff */
[----:B------:R-:W-:Y:S01]  /*53a0*/  @!P4 R2UR UR17, R21 ;  /* 0x000000001511c2ca */ /* 0x000fe200000e0000 */
[----:B------:R-:W-:Y:S01]  /*53b0*/  VOTEU.ALL UP0, P4 ;  /* 0x0000000000ff7886 */ /* 0x000fe20002000000 */
[----:B------:R-:W-:Y:S01]  /*53c0*/  UMOV UR9, UR25 ;  /* 0x0000001900097c82 */ /* 0x000fe20008000000 */
[----:B------:R-:W-:Y:S01]  /*53d0*/  UMOV UR11, UR43 ;  /* 0x0000002b000b7c82 */ /* 0x000fe20008000000 */
[----:B------:R-:W-:Y:S01]  /*53e0*/  UMOV UR12, UR36 ;  /* 0x00000024000c7c82 */ /* 0x000fe20008000000 */
[----:B------:R-:W-:Y:S08]  /*53f0*/  UPRMT UR7, UR37, 0x654, UR25 ;  /* 0x0000065425077896 */ /* 0x000ff00008000019 */
[----:B------:R1:W-:Y:S02]  /*5400*/  @!UP1 UTMALDG.3D [UR24], [UR16], desc[UR14] ;  /* 0x00000e18100095b4 */ /* 0x0003e40008011000 */
[----:B-1----:R-:W-:Y:S01]  /*5410*/  @!P1 ISETP.NE.AND P2, PT, R3, 0x1, PT ;  /* 0x000000010300980c */ /* 0x002fe20003f45270 */
[C---:B--2---:R-:W-:Y:S01]  /*5420*/  @!P1 IMAD.HI.U32 R14, R13.reuse, R14, RZ ;  /* 0x0000000e0d0e9227 */ /* 0x044fe200078e00ff */
[----:B---3--:R-:W-:Y:S01]  /*5430*/  @!P1 ISETP.NE.AND P0, PT, R10, 0x1, PT ;  /* 0x000000010a00980c */ /* 0x008fe20003f05270 */
[----:B------:R1:W-:Y:S01]  /*5440*/  @!UP0 UTMALDG.3D [UR8], [UR16], desc[UR14] ;  /* 0x00000e08100085b4 */ /* 0x0003e20008011000 */
[----:B------:R1:W-:Y:S01]  /*5450*/  @!P4 SYNCS.ARRIVE.TRANS64.RED.A0TR RZ, [UR4+0x80], R20 ;  /* 0x00008014ffffc9a7 */ /* 0x0003e20008300404 */
[C---:B------:R-:W-:Y:S01]  /*5460*/  @!P1 IMAD.HI.U32 R11, R8.reuse, R11, RZ ;  /* 0x0000000b080b9227 */ /* 0x040fe200078e00ff */
[----:B------:R-:W-:Y:S04]  /*5470*/  @!P1 SHF.R.U32.HI R14, RZ, R15, R14 ;  /* 0x0000000fff0e9219 */ /* 0x000fe8000001160e */
[----:B----4-:R-:W-:Y:S02]  /*5480*/  @!P1 SHF.R.U32.HI R9, RZ, R0, R11 ;  /* 0x00000000ff099219 */ /* 0x010fe4000001160b */
[----:B------:R-:W-:Y:S02]  /*5490*/  @!P1 SEL R14, R13, R14, !P2 ;  /* 0x0000000e0d0e9207 */ /* 0x000fe40005000000 */
[----:B------:R-:W-:Y:S05]  /*54a0*/  @!P1 SEL R9, R8, R9, !P0 ;  /* 0x0000000908099207 */ /* 0x000fea0004000000 */
[----:B------:R-:W-:Y:S01]  /*54b0*/  @!P1 IMAD.IADD R0, R9, 0x1, -R14 ;  /* 0x0000000109009824 */ /* 0x000fe200078e0a0e */
[----:B------:R-:W-:Y:S01]  /*54c0*/  SYNCS.ARRIVE.TRANS64.RED.A1T0 RZ, [UR7], RZ ;  /* 0x000000ffffff79a7 */ /* 0x000fe20008100407 */
[----:B------:R-:W-:Y:S02]  /*54d0*/  @!P1 IMAD.IADD R9, R14, 0x1, -R9 ;  /* 0x000000010e099824 */ /* 0x000fe400078e0a09 */
[----:B------:R-:W-:Y:S02]  /*54e0*/  @!P1 IMAD R13, R0, R3, R13 ;  /* 0x00000003000d9224 */ /* 0x000fe400078e020d */
[----:B------:R-:W-:Y:S01]  /*54f0*/  @!P1 IMAD R8, R9, R10, R8 ;  /* 0x0000000a09089224 */ /* 0x000fe200078e0208 */
[----:B------:R-:W2:Y:S02]  /*5500*/  SYNCS.PHASECHK.TRANS64.TRYWAIT P5, [UR4+0xa8], R12 ;  /* 0x0000a80cff0075a7 */ /* 0x000ea400080a1104 */
[----:B-12---:R-:W-:Y:S05]  /*5510*/  @!P5 BRA `(.L_x_100) ;  /* 0x0000004000b8d947 */ /* 0x006fea0003800000 */
.L_x_199:
[----:B-1----:R-:W-:Y:S01]  /*5520*/  @!P4 IADD3 R3, P0, PT, R38, 0x580, RZ ;  /* 0x000005802603c810 */ /* 0x002fe20007f1e0ff */
[----:B------:R-:W-:Y:S01]  /*5530*/  VOTEU.ALL UP0, P4 ;  /* 0x0000000000ff7886 */ /* 0x000fe20002000000 */
[----:B------:R-:W-:Y:S01]  /*5540*/  VOTEU.ALL UP1, P4 ;  /* 0x0000000000ff7886 */ /* 0x000fe20002020000 */
[----:B------:R-:W-:Y:S01]  /*5550*/  UMOV UR14, 0x0 ;  /* 0x00000000000e7882 */ /* 0x000fe20000000000 */
[----:B------:R-:W-:Y:S01]  /*5560*/  @!P4 R2UR UR8, R3 ;  /* 0x000000000308c2ca */ /* 0x000fe200000e0000 */
[----:B------:R-:W-:Y:S01]  /*5570*/  @!P4 IMAD.X R0, RZ, RZ, R39, P0 ;  /* 0x000000ffff00c224 */ /* 0x000fe200000e0627 */
[----:B------:R-:W-:Y:S01]  /*5580*/  @!UP0 UIADD3 UR17, UPT, UPT, UR4, 0x88, URZ ;  /* 0x0000008804118890 */ /* 0x000fe2000fffe0ff */
[----:B------:R-:W-:Y:S01]  /*5590*/  ISETP.NE.AND P0, PT, R36, 0x2, PT ;  /* 0x000000022400780c */ /* 0x000fe20003f05270 */
[----:B------:R-:W-:Y:S01]  /*55a0*/  @!UP0 UIADD3 UR18, UPT, UPT, UR42, 0x30, URZ ;  /* 0x000000302a128890 */ /* 0x000fe2000fffe0ff */
[----:B------:R-:W-:Y:S01]  /*55b0*/  LOP3.LUT R37, R37, 0x1, RZ, 0x3c, !PT ;  /* 0x0000000125257812 */ /* 0x000fe200078e3cff */
[----:B------:R-:W-:Y:S01]  /*55c0*/  @!UP0 UIADD3 UR16, UPT, UPT, UR4, 0x3200, URZ ;  /* 0x0000320004108890 */ /* 0x000fe2000fffe0ff */
[----:B------:R-:W-:Y:S01]  /*55d0*/  @!P4 R2UR UR7, R0 ;  /* 0x000000000007c2ca */ /* 0x000fe200000e0000 */
[----:B------:R-:W-:Y:S01]  /*55e0*/  UMOV UR15, 0x10000000 ;  /* 0x10000000000f7882 */ /* 0x000fe20000000000 */
[----:B------:R-:W-:Y:S01]  /*55f0*/  UMOV UR19, UR43 ;  /* 0x0000002b00137c82 */ /* 0x000fe20008000000 */
[----:B------:R-:W-:Y:S01]  /*5600*/  UMOV UR20, UR36 ;  /* 0x0000002400147c82 */ /* 0x000fe20008000000 */
[----:B------:R-:W-:Y:S01]  /*5610*/  @!UP0 UIADD3 UR10, UPT, UPT, UR42, 0x70, URZ ;  /* 0x000000702a0a8890 */ /* 0x000fe2000fffe0ff */
[----:B------:R-:W-:Y:S01]  /*5620*/  SEL R3, RZ, 0x1, P0 ;  /* 0x00000001ff037807 */ /* 0x000fe20000000000 */
[----:B------:R-:W-:Y:S01]  /*5630*/  IMAD.U32 R10, RZ, RZ, UR8 ;  /* 0x00000008ff0a7e24 */ /* 0x000fe2000f8e00ff */
[----:B------:R-:W-:Y:S01]  /*5640*/  @!UP0 UIADD3 UR8, UPT, UPT, UR4, 0x3a00, URZ ;  /* 0x00003a0004088890 */ /* 0x000fe2000fffe0ff */
[----:B------:R-:W-:Y:S01]  /*5650*/  IMAD.IADD R20, R8, 0x1, R62 ;  /* 0x0000000108147824 */ /* 0x000fe200078e023e */
[----:B------:R-:W-:Y:S01]  /*5660*/  VOTEU.ALL UP0, P4 ;  /* 0x0000000000ff7886 */ /* 0x000fe20002000000 */
[----:B------:R-:W-:Y:S01]  /*5670*/  UMOV UR11, UR43 ;  /* 0x0000002b000b7c82 */ /* 0x000fe20008000000 */
[----:B------:R-:W-:Y:S01]  /*5680*/  @!P4 R2UR UR22, R10 ;  /* 0x000000000a16c2ca */ /* 0x000fe200000e0000 */
[----:B------:R-:W-:Y:S01]  /*5690*/  UMOV UR12, UR36 ;  /* 0x00000024000c7c82 */ /* 0x000fe20008000000 */
[----:B------:R-:W-:Y:S01]  /*56a0*/  IMAD.U32 R11, RZ, RZ, UR7 ;  /* 0x00000007ff0b7e24 */ /* 0x000fe2000f8e00ff */
[----:B------:R-:W-:Y:S01]  /*56b0*/  UMOV UR9, UR17 ;  /* 0x0000001100097c82 */ /* 0x000fe20008000000 */
[----:B------:R-:W-:Y:S01]  /*56c0*/  @P3 R2UR UR36, R33 ;  /* 0x00000000212432ca */ /* 0x000fe200000e0000 */
[----:B------:R-:W-:Y:S01]  /*56d0*/  IMAD.IADD R21, R13, 0x1, R64 ;  /* 0x000000010d157824 */ /* 0x000fe200078e0240 */
[----:B------:R-:W-:Y:S02]  /*56e0*/  LOP3.LUT R34, R34, R3, RZ, 0x3c, !PT ;  /* 0x0000000322227212 */ /* 0x000fe400078e3cff */
[----:B------:R-:W-:Y:S02]  /*56f0*/  @!P4 R2UR UR23, R11 ;  /* 0x000000000b17c2ca */ /* 0x000fe400000e0000 */
[----:B------:R-:W-:Y:S11]  /*5700*/  SEL R36, R36, RZ, P0 ;  /* 0x000000ff24247207 */ /* 0x000ff60000000000 */
[----:B------:R2:W-:Y:S01]  /*5710*/  @!UP1 UTMALDG.3D [UR16], [UR22], desc[UR14] ;  /* 0x00000e10160095b4 */ /* 0x0005e20008011000 */
[----:B------:R2:W-:Y:S01]  /*5720*/  @!UP0 UTMALDG.3D [UR8], [UR22], desc[UR14] ;  /* 0x00000e08160085b4 */ /* 0x0005e20008011000 */
[----:B------:R2:W-:Y:S01]  /*5730*/  @!P4 SYNCS.ARRIVE.TRANS64.RED.A0TR RZ, [UR4+0x88], R27 ;  /* 0x0000881bffffc9a7 */ /* 0x0005e20008300404 */
[----:B------:R-:W-:Y:S01]  /*5740*/  UPLOP3.LUT UP0, UPT, UPT, UPT, UPT, 0x80, 0x8 ;  /* 0x000000000008789c */ /* 0x000fe20003f0f070 */
[----:B------:R-:W-:Y:S01]  /*5750*/  SYNCS.ARRIVE.TRANS64.RED.A1T0 RZ, [UR5], RZ ;  /* 0x000000ffffff79a7 */ /* 0x000fe20008100405 */
[----:B------:R-:W-:Y:S09]  /*5760*/  @P3 BRA `(.L_x_101) ;  /* 0xfffffff0002c3947 */ /* 0x000ff2000383ffff */
[----:B------:R-:W-:-:S04]  /*5770*/  SHF.L.U32 R3, R37, 0x1f, RZ ;  /* 0x0000001f25037819 */ /* 0x000fc800000006ff */
[----:B------:R-:W1:Y:S02]  /*5780*/  SYNCS.PHASECHK.TRANS64.TRYWAIT P0, [UR4+0x90], R3 ;  /* 0x00009003ff0075a7 */ /* 0x000e640008001104 */
[----:B-1----:R-:W-:Y:S05]  /*5790*/  @!P0 BRA `(.L_x_102) ;  /* 0x0000004000308947 */ /* 0x002fea0003800000 */
.L_x_201:
[----:B------:R-:W3:Y:S02]  /*57a0*/  SYNCS.PHASECHK.TRANS64.TRYWAIT P0, [UR4+0x98], R3 ;  /* 0x00009803ff0075a7 */ /* 0x000ee40008001104 */
[----:B---3--:R-:W-:Y:S05]  /*57b0*/  @!P0 BRA `(.L_x_103) ;  /* 0x0000004000408947 */ /* 0x008fea0003800000 */
.L_x_203:
[----:B------:R-:W3:Y:S02]  /*57c0*/  SYNCS.PHASECHK.TRANS64.TRYWAIT P0, [UR4+0xa0], R3 ;  /* 0x0000a003ff0075a7 */ /* 0x000ee40008001104 */
[----:B---3--:R-:W-:Y:S05]  /*57d0*/  @!P0 BRA `(.L_x_104) ;  /* 0x0000004000508947 */ /* 0x008fea0003800000 */
.L_x_205:
[----:B-1----:R-:W-:-:S07]  /*57e0*/  MOV R0, UR4 ;  /* 0x0000000400007c02 */ /* 0x002fce0008000f00 */
.L_x_105:
[----:B-1----:R-:W-:-:S04]  /*57f0*/  SHF.L.U32 R3, R37, 0x1f, RZ ;  /* 0x0000001f25037819 */ /* 0x002fc800000006ff */
[----:B------:R1:W3:Y:S03]  /*5800*/  SYNCS.PHASECHK.TRANS64.TRYWAIT P0, [R0+URZ+0xa8], R3 ;  /* 0x0000a803000075a7 */ /* 0x0002e600080011ff */
[----:B---3--:R-:W-:Y:S05]  /*5810*/  @!P0 NANOSLEEP.SYNCS 0x989680 ;  /* 0x009896800000895d */ /* 0x008fea0003900000 */
[----:B------:R-:W3:Y:S02]  /*5820*/  @!P0 SYNCS.PHASECHK.TRANS64 P0, [R0+URZ+0xa8], R3 ;  /* 0x0000a803000085a7 */ /* 0x000ee400080010ff */
[----:B--23--:R-:W-:Y:S05]  /*5830*/  @P0 EXIT ;  /* 0x000000000000094d */ /* 0x00cfea0003800000 */
[----:B------:R-:W-:Y:S05]  /*5840*/  BRA `(.L_x_105) ;  /* 0xfffffffc00e87947 */ /* 0x000fea000383ffff */
.L_x_90:
[----:B------:R-:W-:-:S06]  /*5850*/  UISETP.GE.AND UP0, UPT, UR10, 0x4, UPT ;  /* 0x000000040a00788c */ /* 0x000fcc000bf06270 */
[----:B------:R-:W-:-:S13]  /*5860*/  PLOP3.LUT P0, PT, PT, PT, UP0, 0x80, 0x8 ;  /* 0x000000000008781c */ /* 0x000fda0003f0f008 */
[----:B------:R-:W-:Y:S05]  /*5870*/  @!P0 EXIT ;  /* 0x000000000000894d */ /* 0x000fea0003800000 */
[----:B------:R-:W-:Y:S01]  /*5880*/  BAR.SYNC.DEFER_BLOCKING 0x6, 0xa0 ;  /* 0x0182800000007b1d */ /* 0x000fe20000010000 */
[----:B------:R-:W-:Y:S02]  /*5890*/  IMAD.SHL.U32 R4, R70, 0x200000, RZ ;  /* 0x0020000046047824 */ /* 0x000fe400078e00ff */
[----:B------:R-:W-:Y:S02]  /*58a0*/  HFMA2 R75, -RZ, RZ, 0, 5.9604644775390625e-08 ;  /* 0x00000001ff4b7431 */ /* 0x000fe400000001ff */
[C---:B------:R-:W-:Y:S01]  /*58b0*/  IMAD.SHL.U32 R69, R76.reuse, 0x10, RZ ;  /* 0x000000104c457824 */ /* 0x040fe200078e00ff */
[----:B------:R-:W-:Y:S01]  /*58c0*/  MOV R73, RZ ;  /* 0x000000ff00497202 */ /* 0x000fe20000000f00 */
[----:B------:R-:W-:Y:S01]  /*58d0*/  IMAD.U32 R33, R76, 0x10000, RZ ;  /* 0x000100004c217824 */ /* 0x000fe200078e00ff */
[----:B------:R-:W-:Y:S01]  /*58e0*/  UMOV UR44, 0x400 ;  /* 0x00000400002c7882 */ /* 0x000fe20000000000 */
[----:B------:R-:W1:Y:S01]  /*58f0*/  LDC R67, c[0x0][0x370] ;  /* 0x0000dc00ff437b82 */ /* 0x000e620000000800 */
[----:B------:R-:W-:Y:S01]  /*5900*/  ULEA UR44, UR37, UR44, 0x18 ;  /* 0x0000002c252c7291 */ /* 0x000fe2000f8ec0ff */
[----:B------:R-:W-:Y:S01]  /*5910*/  LOP3.LUT R4, R4, 0x200000, RZ, 0xc0, !PT ;  /* 0x0020000004047812 */ /* 0x000fe200078ec0ff */
[----:B------:R-:W-:Y:S01]  /*5920*/  IMAD.SHL.U32 R68, R76, 0x2, RZ ;  /* 0x000000024c447824 */ /* 0x000fe200078e00ff */
[C---:B------:R-:W-:Y:S01]  /*5930*/  LOP3.LUT R5, R69.reuse, 0x40, RZ, 0xc0, !PT ;  /* 0x0000004045057812 */ /* 0x040fe200078ec0ff */
[----:B------:R-:W-:Y:S01]  /*5940*/  IMAD.SHL.U32 R3, R70, 0x200, RZ ;  /* 0x0000020046037824 */ /* 0x000fe200078e00ff */
[----:B------:R-:W-:Y:S01]  /*5950*/  LOP3.LUT R2, R69, 0x5b0, RZ, 0xc0, !PT ;  /* 0x000005b045027812 */ /* 0x000fe200078ec0ff */
[----:B------:R-:W-:Y:S01]  /*5960*/  UIADD3 UR4, UPT, UPT, UR44, 0x200, URZ ;  /* 0x000002002c047890 */ /* 0x000fe2000fffe0ff */
[----:B------:R-:W2:Y:S01]  /*5970*/  LDC R28, c[0x0][0xb0c] ;  /* 0x0002c300ff1c7b82 */ /* 0x000ea20000000800 */
[----:B------:R-:W-:Y:S01]  /*5980*/  LOP3.LUT R33, R4, 0x400000, R33, 0xf8, !PT ;  /* 0x0040000004217812 */ /* 0x000fe200078ef821 */
[----:B------:R-:W-:Y:S01]  /*5990*/  IMAD.MOV.U32 R30, RZ, RZ, RZ ;  /* 0x000000ffff1e7224 */ /* 0x000fe200078e00ff */
[----:B------:R-:W-:Y:S01]  /*59a0*/  LOP3.LUT R68, R5, 0x8, R68, 0xf8, !PT ;  /* 0x0000000805447812 */ /* 0x000fe200078ef844 */
[----:B------:R-:W-:Y:S01]  /*59b0*/  IMAD.MOV.U32 R74, RZ, RZ, RZ ;  /* 0x000000ffff4a7224 */ /* 0x000fe200078e00ff */
[----:B------:R-:W-:Y:S01]  /*59c0*/  LOP3.LUT R3, R2, 0x200, R3, 0xf8, !PT ;  /* 0x0000020002037812 */ /* 0x000fe200078ef803 */
[----:B------:R-:W-:Y:S01]  /*59d0*/  IMAD.MOV.U32 R80, RZ, RZ, RZ ;  /* 0x000000ffff507224 */ /* 0x000fe200078e00ff */
[----:B------:R-:W-:Y:S01]  /*59e0*/  LOP3.LUT P0, RZ, R69, 0x40, RZ, 0xc0, !PT ;  /* 0x0000004045ff7812 */ /* 0x000fe2000780c0ff */
[----:B------:R-:W3:Y:S01]  /*59f0*/  LDC R65, c[0x0][0xb20] ;  /* 0x0002c800ff417b82 */ /* 0x000ee20000000800 */
[----:B------:R-:W4:Y:S01]  /*5a00*/  LDS R0, [UR44+0x170] ;  /* 0x0001702cff007984 */ /* 0x000f220008000800 */
[----:B------:R-:W-:Y:S01]  /*5a10*/  LOP3.LUT R68, R3, R68, RZ, 0xfc, !PT ;  /* 0x0000004403447212 */ /* 0x000fe200078efcff */
[----:B------:R-:W-:Y:S01]  /*5a20*/  IMAD.U32 R71, RZ, RZ, UR4 ;  /* 0x00000004ff477e24 */ /* 0x000fe2000f8e00ff */
[----:B------:R-:W-:Y:S01]  /*5a30*/  LOP3.LUT R76, R76, 0x60, RZ, 0xc0, !PT ;  /* 0x000000604c4c7812 */ /* 0x000fe200078ec0ff */
[----:B------:R-:W1:Y:S03]  /*5a40*/  LDCU.64 UR50, c[0x0][0x348] ;  /* 0x00006900ff3277ac */ /* 0x000e660008000a00 */
[----:B------:R-:W1:Y:S01]  /*5a50*/  LDC R27, c[0x0][0xb30] ;  /* 0x0002cc00ff1b7b82 */ /* 0x000e620000000800 */
[----:B------:R-:W1:Y:S01]  /*5a60*/  LDCU.64 UR38, c[0x0][0x888] ;  /* 0x00011100ff2677ac */ /* 0x000e620008000a00 */
[----:B------:R-:W-:Y:S01]  /*5a70*/  UMOV UR45, URZ ;  /* 0x000000ff002d7c82 */ /* 0x000fe20008000000 */
[----:B------:R-:W-:-:S05]  /*5a80*/  UMOV UR48, URZ ;  /* 0x000000ff00307c82 */ /* 0x000fca0008000000 */
[----:B------:R-:W1:Y:S08]  /*5a90*/  LDC.64 R56, c[0x0][0x888] ;  /* 0x00022200ff387b82 */ /* 0x000e700000000a00 */
[----:B------:R-:W1:Y:S08]  /*5aa0*/  LDC.64 R60, c[0x0][0xb10] ;  /* 0x0002c400ff3c7b82 */ /* 0x000e700000000a00 */
[----:B------:R-:W1:Y:S08]  /*5ab0*/  LDC.64 R24, c[0x0][0xb18] ;  /* 0x0002c600ff187b82 */ /* 0x000e700000000a00 */
[----:B------:R-:W1:Y:S01]  /*5ac0*/  LDC.64 R22, c[0x0][0xb28] ;  /* 0x0002ca00ff167b82 */ /* 0x000e620000000a00 */
[----:B----4-:R-:W-:Y:S01]  /*5ad0*/  IMAD.IADD R33, R0, 0x1, R33 ;  /* 0x0000000100217824 */ /* 0x010fe200078e0221 */
[----:B------:R-:W-:-:S06]  /*5ae0*/  P2R R0, PR, RZ, 0x1 ;  /* 0x00000001ff007803 */ /* 0x000fcc0000000000 */
[----:B------:R-:W4:Y:S08]  /*5af0*/  LDC.64 R58, c[0x0][0x890] ;  /* 0x00022400ff3a7b82 */ /* 0x000f300000000a00 */
[----:B------:R-:W1:Y:S08]  /*5b00*/  LDC.64 R54, c[0x0][0x8b0] ;  /* 0x00022c00ff367b82 */ /* 0x000e700000000a00 */
[----:B------:R-:W1:Y:S08]  /*5b10*/  LDC.64 R52, c[0x0][0x8a8] ;  /* 0x00022a00ff347b82 */ /* 0x000e700000000a00 */
[----:B--23--:R-:W1:Y:S02]  /*5b20*/  LDC R66, c[0x0][0x374] ;  /* 0x0000dd00ff427b82 */ /* 0x00ce640000000800 */
.L_x_149:
[C---:B------:R-:W-:Y:S02]  /*5b30*/  LEA R0, R80.reuse, UR44, 0x3 ;  /* 0x0000002c50007c11 */ /* 0x040fe4000f8e18ff */
[----:B------:R-:W-:Y:S02]  /*5b40*/  SHF.L.U32 R3, R73, 0x1f, RZ ;  /* 0x0000001f49037819 */ /* 0x000fe400000006ff */
[----:B------:R-:W-:Y:S02]  /*5b50*/  LEA R16, R80, UR44, 0x4 ;  /* 0x0000002c50107c11 */ /* 0x000fe4000f8e20ff */
[----:B--2---:R-:W2:Y:S02]  /*5b60*/  SYNCS.PHASECHK.TRANS64.TRYWAIT P0, [R0+URZ+0xc0], R3 ;  /* 0x0000c003000075a7 */ /* 0x004ea400080011ff */
[----:B--2---:R-:W-:Y:S05]  /*5b70*/  @!P0 BRA `(.L_x_106) ;  /* 0x0000003c00808947 */ /* 0x004fea0003800000 */
.L_x_206:
[----:B------:R-:W3:Y:S01]  /*5b80*/  LDC.64 R12, c[0x0][0xb10] ;  /* 0x0002c400ff0c7b82 */ /* 0x000ee20000000a00 */
[----:B------:R-:W4:Y:S01]  /*5b90*/  LDS.128 R16, [R16+0x150] ;  /* 0x0001500010107984 */ /* 0x000f220000000c00 */
[----:B-1----:R-:W-:Y:S01]  /*5ba0*/  ISETP.NE.AND P1, PT, R27, 0x1, PT ;  /* 0x000000011b00780c */ /* 0x002fe20003f25270 */
[----:B--2---:R-:W-:Y:S01]  /*5bb0*/  VIADD R0, R0, 0xd0 ;  /* 0x000000d000007836 */ /* 0x004fe20000000000 */
[----:B------:R-:W-:Y:S04]  /*5bc0*/  ISETP.GE.AND P0, PT, R26, 0x1, PT ;  /* 0x000000011a00780c */ /* 0x000fe80003f06270 */
[----:B------:R-:W1:Y:S01]  /*5bd0*/  LDC.64 R10, c[0x0][0xb18] ;  /* 0x0002c600ff0a7b82 */ /* 0x000e620000000a00 */
[----:B------:R-:W-:Y:S01]  /*5be0*/  PRMT R0, RZ, 0x654, R0 ;  /* 0x00000654ff007816 */ /* 0x000fe20000000000 */
[----:B------:R-:W-:Y:S01]  /*5bf0*/  @!PT LDS RZ, [RZ] ;  /* 0x00000000fffff984 */ /* 0x000fe20000000800 */
[----:B------:R-:W-:Y:S01]  /*5c00*/  @!PT LDS RZ, [RZ] ;  /* 0x00000000fffff984 */ /* 0x000fe20000000800 */
[----:B------:R-:W-:Y:S01]  /*5c10*/  @!PT LDS RZ, [RZ] ;  /* 0x00000000fffff984 */ /* 0x000fe20000000800 */
[----:B------:R-:W-:Y:S01]  /*5c20*/  @!PT LDS RZ, [RZ] ;  /* 0x00000000fffff984 */ /* 0x000fe20000000800 */
[----:B------:R2:W-:Y:S06]  /*5c30*/  MEMBAR.ALL.CTA ;  /* 0x0000000000007992 */ /* 0x0005ec0000008000 */
[----:B--2---:R-:W2:Y:S01]  /*5c40*/  FENCE.VIEW.ASYNC.S ;  /* 0x00000000000073c6 */ /* 0x004ea20000000000 */
[----:B------:R-:W1:Y:S08]  /*5c50*/  @!P1 LDC R14, c[0x0][0xb20] ;  /* 0x0002c800ff0e9b82 */ /* 0x000e700000000800 */
[----:B------:R-:W1:Y:S01]  /*5c60*/  @!P1 LDC R9, c[0x0][0xb0c] ;  /* 0x0002c300ff099b82 */ /* 0x000e620000000800 */
[----:B--2---:R2:W-:Y:S01]  /*5c70*/  SYNCS.ARRIVE.TRANS64.RED.A1T0 RZ, [R0+URZ], RZ ;  /* 0x000000ff00ff79a7 */ /* 0x0045e200081004ff */
[----:B----4-:R-:W-:Y:S04]  /*5c80*/  LOP3.LUT P4, RZ, R18, 0x1, RZ, 0xc0, !PT ;  /* 0x0000000112ff7812 */ /* 0x010fe8000788c0ff */
[----:B------:R-:W-:Y:S09]  /*5c90*/  P2R R77, PR, RZ, 0x10 ;  /* 0x00000010ff4d7803 */ /* 0x000ff20000000000 */
[----:B------:R-:W-:Y:S02]  /*5ca0*/  @P4 MOV R31, R16 ;  /* 0x00000010001f4202 */ /* 0x000fe40000000f00 */
[----:B------:R-:W-:Y:S01]  /*5cb0*/  @P4 LOP3.LUT R29, R17, 0xffff, RZ, 0xc0, !PT ;  /* 0x0000ffff111d4812 */ /* 0x000fe200078ec0ff */
[----:B--23--:R-:W-:Y:S06]  /*5cc0*/  @!P0 BRA `(.L_x_107) ;  /* 0x0000000000a48947 */ /* 0x00cfec0003800000 */
[----:B------:R-:W-:Y:S01]  /*5cd0*/  IMAD.HI.U32 R36, R66, R25, RZ ;  /* 0x0000001942247227 */ /* 0x000fe200078e00ff */
[----:B------:R-:W-:Y:S02]  /*5ce0*/  ISETP.NE.AND P0, PT, R24, 0x1, PT ;  /* 0x000000011800780c */ /* 0x000fe40003f05270 */
[----:B------:R-:W-:Y:S01]  /*5cf0*/  ISETP.NE.AND P2, PT, R26, 0x1, PT ;  /* 0x000000011a00780c */ /* 0x000fe20003f45270 */
[-C--:B------:R-:W-:Y:S01]  /*5d00*/  IMAD.HI.U32 R34, R67, R60.reuse, RZ ;  /* 0x0000003c43227227 */ /* 0x080fe200078e00ff */
[----:B------:R-:W-:Y:S02]  /*5d10*/  SHF.R.U32.HI R37, RZ, R65, R36 ;  /* 0x00000041ff257219 */ /* 0x000fe40000011624 */
[----:B------:R-:W-:Y:S01]  /*5d20*/  ISETP.NE.AND P3, PT, R28, 0x1, PT ;  /* 0x000000011c00780c */ /* 0x000fe20003f65270 */
[----:B------:R-:W-:Y:S01]  /*5d30*/  IMAD.HI.U32 R40, R29, R25, RZ ;  /* 0x000000191d287227 */ /* 0x000fe200078e00ff */
[----:B------:R-:W-:Y:S02]  /*5d40*/  SHF.R.U32.HI R34, RZ, R61, R34 ;  /* 0x0000003dff227219 */ /* 0x000fe40000011622 */
[----:B------:R-:W-:Y:S01]  /*5d50*/  SEL R3, R66, R37, !P0 ;  /* 0x0000002542037207 */ /* 0x000fe20004000000 */
[----:B------:R-:W-:Y:S01]  /*5d60*/  IMAD.HI.U32 R38, R31, R60, RZ ;  /* 0x0000003c1f267227 */ /* 0x000fe200078e00ff */
[----:B------:R-:W-:Y:S03]  /*5d70*/  SEL R7, R67, R34, !P3 ;  /* 0x0000002243077207 */ /* 0x000fe60005800000 */
[-C--:B------:R-:W-:Y:S01]  /*5d80*/  IMAD.HI.U32 R34, R3, R22.reuse, RZ ;  /* 0x0000001603227227 */ /* 0x080fe200078e00ff */
[----:B------:R-:W-:Y:S03]  /*5d90*/  SHF.R.U32.HI R38, RZ, R61, R38 ;  /* 0x0000003dff267219 */ /* 0x000fe60000011626 */
[----:B------:R-:W-:Y:S01]  /*5da0*/  IMAD.HI.U32 R36, R7, R22, RZ ;  /* 0x0000001607247227 */ /* 0x000fe200078e00ff */
[----:B------:R-:W-:Y:S02]  /*5db0*/  @P2 SHF.R.U32.HI R3, RZ, R23, R34 ;  /* 0x00000017ff032219 */ /* 0x000fe40000011622 */
[----:B------:R-:W-:Y:S02]  /*5dc0*/  SHF.R.U32.HI R34, RZ, R65, R40 ;  /* 0x00000041ff227219 */ /* 0x000fe40000011628 */
[----:B------:R-:W-:Y:S01]  /*5dd0*/  @P2 SHF.R.U32.HI R7, RZ, R23, R36 ;  /* 0x00000017ff072219 */ /* 0x000fe20000011624 */
[C---:B------:R-:W-:Y:S01]  /*5de0*/  IMAD R2, R26.reuse, R3, RZ ;  /* 0x000000031a027224 */ /* 0x040fe200078e02ff */
[----:B------:R-:W-:Y:S02]  /*5df0*/  SEL R5, R29, R34, !P0 ;  /* 0x000000221d057207 */ /* 0x000fe40004000000 */
[----:B------:R-:W-:Y:S01]  /*5e00*/  SEL R3, R31, R38, !P3 ;  /* 0x000000261f037207 */ /* 0x000fe20005800000 */
[----:B------:R-:W-:Y:S01]  /*5e10*/  IMAD R4, R26, R7, RZ ;  /* 0x000000071a047224 */ /* 0x000fe200078e02ff */
[C---:B------:R-:W-:Y:S01]  /*5e20*/  ISETP.GE.AND P0, PT, R5.reuse, R2, PT ;  /* 0x000000020500720c */ /* 0x040fe20003f06270 */
[----:B------:R-:W-:Y:S03]  /*5e30*/  IMAD.HI.U32 R6, R5, R22, RZ ;  /* 0x0000001605067227 */ /* 0x000fe600078e00ff */
[----:B------:R-:W-:Y:S01]  /*5e40*/  ISETP.GE.OR P0, PT, R3, R4, P0 ;  /* 0x000000040300720c */ /* 0x000fe20000706670 */
[----:B------:R-:W-:Y:S01]  /*5e50*/  IMAD.MOV R4, RZ, RZ, -R3 ;  /* 0x000000ffff047224 */ /* 0x000fe200078e0a03 */
[-C--:B------:R-:W-:Y:S03]  /*5e60*/  SHF.R.U32.HI R6, RZ, R23.reuse, R6 ;  /* 0x00000017ff067219 */ /* 0x080fe60000011606 */
[----:B------:R-:W-:Y:S01]  /*5e70*/  IMAD R31, R28, R4, R31 ;  /* 0x000000041c1f7224 */ /* 0x000fe200078e021f */
[----:B------:R-:W-:Y:S05]  /*5e80*/  SEL R15, R5, R6, !P2 ;  /* 0x00000006050f7207 */ /* 0x000fea0005000000 */
[----:B------:R-:W-:Y:S02]  /*5e90*/  IMAD.MOV R6, RZ, RZ, -R15 ;  /* 0x000000ffff067224 */ /* 0x000fe400078e0a0f */
[C---:B------:R-:W-:Y:S04]  /*5ea0*/  @!P0 IMAD.HI.U32 R2, R3.reuse, R22, RZ ;  /* 0x0000001603028227 */ /* 0x040fe800078e00ff */
[----:B------:R-:W-:Y:S01]  /*5eb0*/  IMAD R6, R26, R6, R5 ;  /* 0x000000061a067224 */ /* 0x000fe200078e0205 */
[----:B------:R-:W-:Y:S04]  /*5ec0*/  @!P0 SHF.R.U32.HI R2, RZ, R23, R2 ;  /* 0x00000017ff028219 */ /* 0x000fe80000011602 */
[----:B------:R-:W-:Y:S02]  /*5ed0*/  @!P0 SEL R0, R3, R2, !P2 ;  /* 0x0000000203008207 */ /* 0x000fe40005000000 */
[----:B------:R-:W-:Y:S02]  /*5ee0*/  IADD3 R2, PT, PT, -R5, RZ, RZ ;  /* 0x000000ff05027210 */ /* 0x000fe40007ffe1ff */
[----:B------:R-:W-:Y:S01]  /*5ef0*/  @!P0 IADD3 R8, PT, PT, R15, -R0, RZ ;  /* 0x800000000f088210 */ /* 0x000fe20007ffe0ff */
[----:B------:R-:W-:Y:S02]  /*5f00*/  @!P0 IMAD R0, R7, R6, R0 ;  /* 0x0000000607008224 */ /* 0x000fe400078e0200 */
[----:B------:R-:W-:Y:S02]  /*5f10*/  IMAD R29, R24, R2, R29 ;  /* 0x00000002181d7224 */ /* 0x000fe400078e021d */
[----:B------:R-:W-:Y:S02]  /*5f20*/  @!P0 IMAD R5, R8, R26, R3 ;  /* 0x0000001a08058224 */ /* 0x000fe400078e0203 */
[----:B------:R-:W-:Y:S04]  /*5f30*/  @!P0 IMAD.MOV.U32 R3, RZ, RZ, R0 ;  /* 0x000000ffff038224 */ /* 0x000fe800078e0000 */
[----:B------:R-:W-:Y:S02]  /*5f40*/  IMAD R31, R3, R28, R31 ;  /* 0x0000001c031f7224 */ /* 0x000fe400078e021f */
[----:B------:R-:W-:Y:S07]  /*5f50*/  IMAD R29, R5, R24, R29 ;  /* 0x00000018051d7224 */ /* 0x000fee00078e021d */
.L_x_107:
[----:B-1----:R-:W-:Y:S01]  /*5f60*/  @!P1 ISETP.NE.AND P0, PT, R10, 0x1, PT ;  /* 0x000000010a00980c */ /* 0x002fe20003f05270 */
[----:B------:R-:W-:Y:S01]  /*5f70*/  @!P1 IMAD.HI.U32 R3, R29, R11, RZ ;  /* 0x0000000b1d039227 */ /* 0x000fe200078e00ff */
[----:B------:R-:W-:Y:S01]  /*5f80*/  R2UR UR42, R21 ;  /* 0x00000000152a72ca */ /* 0x000fe200000e0000 */
[----:B------:R-:W-:Y:S01]  /*5f90*/  BSSY.RECONVERGENT B6, `(.L_x_108) ;  /* 0x0000031000067945 */ /* 0x000fe20003800200 */
[----:B------:R-:W-:Y:S01]  /*5fa0*/  R2UR UR41, R20 ;  /* 0x00000000142972ca */ /* 0x000fe200000e0000 */
[----:B------:R-:W-:Y:S01]  /*5fb0*/  @!P1 IMAD.HI.U32 R0, R31, R12, RZ ;  /* 0x0000000c1f009227 */ /* 0x000fe200078e00ff */
[----:B------:R-:W-:Y:S02]  /*5fc0*/  @!P1 SHF.R.U32.HI R2, RZ, R14, R3 ;  /* 0x0000000eff029219 */ /* 0x000fe40000011603 */
[----:B------:R-:W-:Y:S01]  /*5fd0*/  @!P1 ISETP.NE.AND P2, PT, R9, 0x1, PT ;  /* 0x000000010900980c */ /* 0x000fe20003f45270 */
[----:B------:R-:W-:Y:S01]  /*5fe0*/  VIADD R80, R80, 0x1 ;  /* 0x0000000150507836 */ /* 0x000fe20000000000 */
[----:B------:R-:W-:Y:S02]  /*5ff0*/  @!P1 SEL R2, R29, R2, !P0 ;  /* 0x000000021d029207 */ /* 0x000fe40004000000 */
[----:B------:R-:W-:Y:S02]  /*6000*/  @!P1 SHF.R.U32.HI R0, RZ, R13, R0 ;  /* 0x0000000dff009219 */ /* 0x000fe40000011600 */
[----:B------:R-:W-:Y:S01]  /*6010*/  LOP3.LUT P0, RZ, R71, 0x90, RZ, 0xc0, !PT ;  /* 0x0000009047ff7812 */ /* 0x000fe2000780c0ff */
[----:B------:R-:W-:Y:S01]  /*6020*/  USHF.L.U32 UR42, UR42, 0x6, URZ ;  /* 0x000000062a2a7899 */ /* 0x000fe200080006ff */
[----:B------:R-:W-:Y:S01]  /*6030*/  @!P1 SEL R3, R31, R0, !P2 ;  /* 0x000000001f039207 */ /* 0x000fe20005000000 */
[----:B------:R-:W-:Y:S01]  /*6040*/  USHF.L.U32 UR41, UR41, 0x7, URZ ;  /* 0x0000000729297899 */ /* 0x000fe200080006ff */
[----:B------:R-:W-:Y:S03]  /*6050*/  @P4 SHF.R.U32.HI R72, RZ, 0x10, R17 ;  /* 0x00000010ff484819 */ /* 0x000fe60000011611 */
[----:B------:R-:W-:Y:S02]  /*6060*/  @!P1 IMAD.IADD R0, R2, 0x1, -R3 ;  /* 0x0000000102009824 */ /* 0x000fe400078e0a03 */
[----:B------:R-:W-:Y:S02]  /*6070*/  @!P1 IMAD.IADD R2, R3, 0x1, -R2 ;  /* 0x0000000103029824 */ /* 0x000fe400078e0a02 */
[----:B------:R-:W-:Y:S02]  /*6080*/  @!P1 IMAD R31, R0, R9, R31 ;  /* 0x00000009001f9224 */ /* 0x000fe400078e021f */
[----:B------:R-:W-:Y:S01]  /*6090*/  @!P1 IMAD R29, R2, R10, R29 ;  /* 0x0000000a021d9224 */ /* 0x000fe200078e021d */
[----:B------:R-:W-:Y:S06]  /*60a0*/  @!P0 BRA `(.L_x_109) ;  /* 0x00000000007c8947 */ /* 0x000fec0003800000 */
[----:B------:R-:W1:Y:S01]  /*60b0*/  LDCU.64 UR8, c[0x4][0x80] ;  /* 0x01001000ff0877ac */ /* 0x000e620008000a00 */
[----:B------:R-:W-:Y:S01]  /*60c0*/  MOV R2, 0x0 ;  /* 0x0000000000027802 */ /* 0x000fe20000000f00 */
[----:B------:R-:W-:Y:S02]  /*60d0*/  HFMA2 R12, -RZ, RZ, 0, 5.9604644775390625e-08 ;  /* 0x00000001ff0c7431 */ /* 0x000fe400000001ff */
[----:B------:R-:W-:Y:S01]  /*60e0*/  IMAD.MOV.U32 R8, RZ, RZ, 0x70 ;  /* 0x00000070ff087424 */ /* 0x000fe200078e00ff */
[----:B------:R2:W3:Y:S01]  /*60f0*/  LDC.64 R14, c[0x4][R2] ;  /* 0x01000000020e7b82 */ /* 0x0004e20000000a00 */
[----:B------:R-:W4:Y:S01]  /*6100*/  LDCU.64 UR6, c[0x4][0x88] ;  /* 0x01001100ff0677ac */ /* 0x000f220008000a00 */
[----:B------:R-:W-:Y:S01]  /*6110*/  IMAD.MOV.U32 R13, RZ, RZ, RZ ;  /* 0x000000ffff0d7224 */ /* 0x000fe200078e00ff */
[----:B------:R-:W2:Y:S01]  /*6120*/  LDCU.64 UR4, c[0x4][0x8] ;  /* 0x01000100ff0477ac */ /* 0x000ea20008000a00 */
[----:B-1----:R-:W-:Y:S01]  /*6130*/  MOV R5, UR9 ;  /* 0x0000000900057c02 */ /* 0x002fe20008000f00 */
[----:B------:R-:W-:Y:S01]  /*6140*/  IMAD.U32 R4, RZ, RZ, UR8 ;  /* 0x00000008ff047e24 */ /* 0x000fe2000f8e00ff */
[----:B----4-:R-:W-:Y:S01]  /*6150*/  MOV R7, UR7 ;  /* 0x0000000700077c02 */ /* 0x010fe20008000f00 */
[----:B------:R-:W-:Y:S01]  /*6160*/  IMAD.U32 R6, RZ, RZ, UR6 ;  /* 0x00000006ff067e24 */ /* 0x000fe2000f8e00ff */
[----:B--2---:R-:W-:Y:S01]  /*6170*/  MOV R11, UR5 ;  /* 0x00000005000b7c02 */ /* 0x004fe20008000f00 */
[----:B------:R-:W-:Y:S02]  /*6180*/  IMAD.U32 R10, RZ, RZ, UR4 ;  /* 0x00000004ff0a7e24 */ /* 0x000fe4000f8e00ff */
[----:B------:R-:W-:Y:S07]  /*6190*/  LEPC R20, `(.L_x_110) ;  /* 0x000000001014794e */ /* 0x000fee0000000000 */
[----:B---3-5:R-:W-:Y:S05]  /*61a0*/  CALL.ABS.NOINC R14 ;  /* 0x000000000e007343 */ /* 0x028fea0003c00000 */
.L_x_110:
[----:B------:R-:W1:Y:S01]  /*61b0*/  LDCU.64 UR8, c[0x4][0x80] ;  /* 0x01001000ff0877ac */ /* 0x000e620008000a00 */
[----:B------:R-:W2:Y:S01]  /*61c0*/  LDC.64 R2, c[0x4][R2] ;  /* 0x0100000002027b82 */ /* 0x000ea20000000a00 */
[----:B------:R-:W-:Y:S02]  /*61d0*/  HFMA2 R12, -RZ, RZ, 0, 5.9604644775390625e-08 ;  /* 0x00000001ff0c7431 */ /* 0x000fe400000001ff */
[----:B------:R-:W-:Y:S02]  /*61e0*/  IMAD.MOV.U32 R8, RZ, RZ, 0x70 ;  /* 0x00000070ff087424 */ /* 0x000fe400078e00ff */
[----:B------:R-:W-:Y:S01]  /*61f0*/  IMAD.MOV.U32 R13, RZ, RZ, RZ ;  /* 0x000000ffff0d7224 */ /* 0x000fe200078e00ff */
[----:B------:R-:W3:Y:S01]  /*6200*/  LDCU.64 UR6, c[0x4][0x88] ;  /* 0x01001100ff0677ac */ /* 0x000ee20008000a00 */
[----:B------:R-:W4:Y:S01]  /*6210*/  LDCU.64 UR4, c[0x4][0x8] ;  /* 0x01000100ff0477ac */ /* 0x000f220008000a00 */
[----:B-1----:R-:W-:Y:S02]  /*6220*/  MOV R4, UR8 ;  /* 0x0000000800047c02 */ /* 0x002fe40008000f00 */
[----:B------:R-:W-:Y:S02]  /*6230*/  MOV R5, UR9 ;  /* 0x0000000900057c02 */ /* 0x000fe40008000f00 */
[----:B---3--:R-:W-:Y:S01]  /*6240*/  MOV R7, UR7 ;  /* 0x0000000700077c02 */ /* 0x008fe20008000f00 */
[----:B------:R-:W-:Y:S01]  /*6250*/  IMAD.U32 R6, RZ, RZ, UR6 ;  /* 0x00000006ff067e24 */ /* 0x000fe2000f8e00ff */
[----:B----4-:R-:W-:Y:S01]  /*6260*/  MOV R11, UR5 ;  /* 0x00000005000b7c02 */ /* 0x010fe20008000f00 */
[----:B------:R-:W-:Y:S02]  /*6270*/  IMAD.U32 R10, RZ, RZ, UR4 ;  /* 0x00000004ff0a7e24 */ /* 0x000fe4000f8e00ff */
[----:B------:R-:W-:Y:S07]  /*6280*/  LEPC R20, `(.L_x_109) ;  /* 0x000000001014794e */ /* 0x000fee0000000000 */
[----:B--2---:R-:W-:Y:S05]  /*6290*/  CALL.ABS.NOINC R2 ;  /* 0x0000000002007343 */ /* 0x004fea0003c00000 */
.L_x_109:
[----:B------:R-:W-:Y:S05]  /*62a0*/  BSYNC.RECONVERGENT B6 ;  /* 0x0000000000067941 */ /* 0x000fea0003800200 */
.L_x_108:
[C---:B------:R-:W-:Y:S02]  /*62b0*/  ISETP.NE.U32.AND P3, PT, R58.reuse, RZ, PT ;  /* 0x000000ff3a00720c */ /* 0x040fe40003f65070 */
[----:B------:R-:W-:Y:S02]  /*62c0*/  ISETP.NE.U32.AND P0, PT, RZ, UR38, PT ;  /* 0x00000026ff007c0c */ /* 0x000fe4000bf05070 */
[C---:B------:R-:W-:Y:S02]  /*62d0*/  ISETP.NE.AND.EX P3, PT, R59.reuse, RZ, PT, P3 ;  /* 0x000000ff3b00720c */ /* 0x040fe40003f65330 */
[----:B------:R-:W-:Y:S02]  /*62e0*/  ISETP.NE.U32.AND P4, PT, R58, RZ, PT ;  /* 0x000000ff3a00720c */ /* 0x000fe40003f85070 */
[----:B------:R-:W-:Y:S02]  /*62f0*/  ISETP.NE.AND.EX P0, PT, RZ, UR39, PT, P0 ;  /* 0x00000027ff007c0c */ /* 0x000fe4000bf05300 */
[----:B------:R-:W-:Y:S02]  /*6300*/  ISETP.NE.U32.AND P2, PT, R54, RZ, PT ;  /* 0x000000ff3600720c */ /* 0x000fe40003f45070 */
[----:B------:R-:W-:Y:S02]  /*6310*/  ISETP.NE.U32.AND P1, PT, RZ, UR38, PT ;  /* 0x00000026ff007c0c */ /* 0x000fe4000bf25070 */
[----:B------:R-:W-:Y:S03]  /*6320*/  ISETP.NE.AND.EX P4, PT, R59, RZ, P0, P4 ;  /* 0x000000ff3b00720c */ /* 0x000fe60000785340 */
[----:B------:R-:W-:Y:S10]  /*6330*/  @!P3 BRA `(.L_x_111) ;  /* 0x00000000002cb947 */ /* 0x000ff40003800000 */
[----:B------:R-:W-:Y:S01]  /*6340*/  ISETP.NE.U32.AND P0, PT, R56, RZ, PT ;  /* 0x000000ff3800720c */ /* 0x000fe20003f05070 */
[----:B------:R-:W-:Y:S03]  /*6350*/  IMAD.MOV.U32 R63, RZ, RZ, 0x1 ;  /* 0x00000001ff3f7424 */ /* 0x000fe600078e00ff */
[----:B------:R-:W-:Y:S11]  /*6360*/  ISETP.NE.AND.EX P0, PT, R57, RZ, PT, P0 ;  /* 0x000000ff3900720c */ /* 0x000ff60003f05300 */
[----:B------:R-:W-:Y:S02]  /*6370*/  @!UPT UIADD3 URZ, UPT, UPT, URZ, URZ, URZ ;  /* 0x000000fffffff290 */ /* 0x000fe4000fffe0ff */
[----:B------:R-:W1:Y:S01]  /*6380*/  @P0 LDC.64 R2, c[0x0][0x888] ;  /* 0x00022200ff020b82 */ /* 0x000e620000000a00 */
[----:B------:R-:W-:Y:S04]  /*6390*/  @P0 IMAD R0, R58, UR36, RZ ;  /* 0x000000243a000c24 */ /* 0x000fe8000f8e02ff */
[----:B-1----:R-:W-:Y:S04]  /*63a0*/  @P0 IMAD.WIDE R2, R0, 0x4, R2 ;  /* 0x0000000400020825 */ /* 0x002fe800078e0202 */
[----:B------:R-:W-:Y:S01]  /*63b0*/  HFMA2 R0, -RZ, RZ, 0, 5.9604644775390625e-08 ;  /* 0x00000001ff007431 */ /* 0x000fe200000001ff */
[----:B-----5:R1:W5:Y:S04]  /*63c0*/  @P0 LDG.E R35, desc[UR46][R2.64] ;  /* 0x0000002e02230981 */ /* 0x020368000c1e1900 */
[----:B------:R-:W-:Y:S01]  /*63d0*/  @!P0 PRMT R63, R0, 0x7610, R63 ;  /* 0x00007610003f8816 */ /* 0x000fe2000000003f */
[----:B-1----:R-:W2:Y:S06]  /*63e0*/  @!P0 LDC R35, c[0x0][0x880] ;  /* 0x00022000ff238b82 */ /* 0x002eac0000000800 */
.L_x_111:
[----:B------:R-:W-:Y:S02]  /*63f0*/  ISETP.NE.AND.EX P2, PT, R55, RZ, PT, P2 ;  /* 0x000000ff3700720c */ /* 0x000fe40003f45320 */
[----:B------:R-:W-:Y:S02]  /*6400*/  PLOP3.LUT P0, PT, PT, PT, PT, 0x8, 0x80 ;  /* 0x000000000080781c */ /* 0x000fe40003f0e170 */
[----:B------:R-:W-:Y:S02]  /*6410*/  ISETP.NE.AND.EX P1, PT, RZ, UR39, PT, P1 ;  /* 0x00000027ff007c0c */ /* 0x000fe4000bf25310 */
[----:B------:R-:W-:Y:S07]  /*6420*/  @!P4 PLOP3.LUT P0, PT, P3, PT, PT, 0x80, 0x8 ;  /* 0x000000000008c81c */ /* 0x000fee0001f0f070 */
[----:B------:R-:W-:Y:S06]  /*6430*/  @!P2 BRA `(.L_x_112) ;  /* 0x000000000020a947 */ /* 0x000fec0003800000 */
[----:B------:R-:W-:Y:S04]  /*6440*/  ISETP.NE.U32.AND P2, PT, R52, RZ, PT ;  /* 0x000000ff3400720c */ /* 0x000fe80003f45070 */
[----:B------:R-:W-:Y:S11]  /*6450*/  ISETP.NE.AND.EX P2, PT, R53, RZ, PT, P2 ;  /* 0x000000ff3500720c */ /* 0x000ff60003f45320 */
[----:B------:R-:W-:Y:S02]  /*6460*/  @!UPT UIADD3 URZ, UPT, UPT, URZ, URZ, URZ ;  /* 0x000000fffffff290 */ /* 0x000fe4000fffe0ff */
[----:B------:R-:W1:Y:S01]  /*6470*/  @P2 LDC.64 R2, c[0x0][0x8a8] ;  /* 0x00022a00ff022b82 */ /* 0x000e620000000a00 */
[----:B------:R-:W-:Y:S04]  /*6480*/  @P2 IMAD R0, R54, UR36, RZ ;  /* 0x0000002436002c24 */ /* 0x000fe8000f8e02ff */
[----:B-1----:R-:W-:Y:S05]  /*6490*/  @P2 IMAD.WIDE R2, R0, 0x4, R2 ;  /* 0x0000000400022825 */ /* 0x002fea00078e0202 */
[----:B-----5:R1:W5:Y:S02]  /*64a0*/  @P2 LDG.E R32, desc[UR46][R2.64] ;  /* 0x0000002e02202981 */ /* 0x020364000c1e1900 */
[----:B-1----:R-:W3:Y:S02]  /*64b0*/  @!P2 LDC R32, c[0x0][0x8a0] ;  /* 0x00022800ff20ab82 */ /* 0x002ee40000000800 */
.L_x_112:
[----:B--2--5:R-:W-:Y:S01]  /*64c0*/  FSETP.NEU.AND P2, PT, R35, RZ, PT ;  /* 0x000000ff2300720b */ /* 0x024fe20003f4d000 */
[----:B------:R-:W-:Y:S01]  /*64d0*/  IMAD.SHL.U32 R81, R68, 0x2, RZ ;  /* 0x0000000244517824 */ /* 0x000fe200078e00ff */
[----:B------:R-:W-:Y:S01]  /*64e0*/  SEL R5, RZ, 0xffffffff, P1 ;  /* 0xffffffffff057807 */ /* 0x000fe20000800000 */
[----:B------:R-:W-:Y:S01]  /*64f0*/  BSSY B1, `(.L_x_113) ;  /* 0x0000033000017945 */ /* 0x000fe20003800000 */
[----:B------:R-:W-:Y:S01]  /*6500*/  @!P4 LOP3.LUT P1, RZ, R63, 0xff, RZ, 0xc0, !PT ;  /* 0x000000ff3fffc812 */ /* 0x000fe2000782c0ff */
[----:B------:R-:W-:Y:S01]  /*6510*/  IMAD.MOV.U32 R39, RZ, RZ, 0x1 ;  /* 0x00000001ff277424 */ /* 0x000fe200078e00ff */
[----:B------:R-:W-:Y:S01]  /*6520*/  @!P4 SEL R0, RZ, 0xffffffff, P2 ;  /* 0xffffffffff00c807 */ /* 0x000fe20001000000 */
[C---:B------:R-:W-:Y:S01]  /*6530*/  IMAD R34, R30.reuse, 0x40, R33 ;  /* 0x000000401e227824 */ /* 0x040fe200078e0221 */
[----:B------:R-:W-:Y:S01]  /*6540*/  LOP3.LUT R75, R75, 0x1, RZ, 0x3c, !PT ;  /* 0x000000014b4b7812 */ /* 0x000fe200078e3cff */
[----:B------:R-:W-:Y:S01]  /*6550*/  IMAD.MOV.U32 R38, RZ, RZ, RZ ;  /* 0x000000ffff267224 */ /* 0x000fe200078e00ff */
[----:B------:R-:W-:Y:S02]  /*6560*/  @P0 SEL R0, R5, R0, !P1 ;  /* 0x0000000005000207 */ /* 0x000fe40004800000 */
[----:B------:R-:W-:Y:S02]  /*6570*/  CS2R R50, SRZ ;  /* 0x0000000000327805 */ /* 0x000fe4000001ff00 */
[----:B------:R-:W-:Y:S02]  /*6580*/  LEA R78, R30, UR44, 0x3 ;  /* 0x0000002c1e4e7c11 */ /* 0x000fe4000f8e18ff */
[----:B------:R-:W-:Y:S02]  /*6590*/  CS2R R48, SRZ ;  /* 0x0000000000307805 */ /* 0x000fe4000001ff00 */
[----:B------:R-:W-:Y:S02]  /*65a0*/  @!P4 LOP3.LUT R0, R0, 0x1, RZ, 0xc0, !PT ;  /* 0x000000010000c812 */ /* 0x000fe400078ec0ff */
[----:B------:R-:W-:Y:S02]  /*65b0*/  CS2R R42, SRZ ;  /* 0x00000000002a7805 */ /* 0x000fe4000001ff00 */
[----:B------:R-:W-:Y:S02]  /*65c0*/  SHF.L.U32 R3, R74, 0x1f, RZ ;  /* 0x0000001f4a037819 */ /* 0x000fe400000006ff */
[----:B------:R-:W-:Y:S02]  /*65d0*/  CS2R R40, SRZ ;  /* 0x0000000000287805 */ /* 0x000fe4000001ff00 */
[----:B------:R-:W-:Y:S01]  /*65e0*/  ISETP.NE.U32.OR P6, PT, R0, 0x1, P4 ;  /* 0x000000010000780c */ /* 0x000fe200027c5470 */
[----:B------:R-:W-:Y:S01]  /*65f0*/  VIADD R86, R81, UR44 ;  /* 0x0000002c51567c36 */ /* 0x000fe20008000000 */
[----:B------:R-:W-:Y:S02]  /*6600*/  SEL R0, RZ, 0xffffffff, P2 ;  /* 0xffffffffff007807 */ /* 0x000fe40001000000 */
[----:B------:R-:W-:Y:S02]  /*6610*/  LOP3.LUT P2, R79, R63, 0xff, RZ, 0xc0, !PT ;  /* 0x000000ff3f4f7812 */ /* 0x000fe4000784c0ff */
[----:B------:R-:W-:Y:S02]  /*6620*/  P2R R82, PR, RZ, 0x40 ;  /* 0x00000040ff527803 */ /* 0x000fe40000000000 */
[----:B------:R-:W-:Y:S04]  /*6630*/  @P3 SEL R0, R5, R0, !P2 ;  /* 0x0000000005003207 */ /* 0x000fe80005000000 */
[----:B------:R-:W-:Y:S02]  /*6640*/  LOP3.LUT R0, R0, 0x1, RZ, 0xc0, !PT ;  /* 0x0000000100007812 */ /* 0x000fe400078ec0ff */
[----:B------:R-:W-:Y:S02]  /*6650*/  @P6 SHF.L.U32 R2, R75, 0x1f, RZ ;  /* 0x0000001f4b026819 */ /* 0x000fe400000006ff */
[----:B------:R-:W-:Y:S02]  /*6660*/  ISETP.NE.U32.AND P5, PT, R0, 0x1, PT ;  /* 0x000000010000780c */ /* 0x000fe40003fa5070 */
[----:B------:R-:W1:Y:S02]  /*6670*/  @P6 SYNCS.PHASECHK.TRANS64.TRYWAIT P1, [UR44+0x70], R2 ;  /* 0x00007002ff0065a7 */ /* 0x000e64000802112c */
[----:B------:R-:W-:Y:S01]  /*6680*/  P2R R84, PR, RZ, 0x20 ;  /* 0x00000020ff547803 */ /* 0x000fe20000000000 */
[----:B------:R2:W4:Y:S01]  /*6690*/  SYNCS.PHASECHK.TRANS64.TRYWAIT P0, [R78+URZ+0xe0], R3 ;  /* 0x0000e0034e0075a7 */ /* 0x00052200080011ff */
[----:B-1----:R-:W-:Y:S01]  /*66a0*/  @P6 SEL R39, RZ, 0x1, !P1 ;  /* 0x00000001ff276807 */ /* 0x002fe20004800000 */
[----:B--2---:R-:W-:Y:S06]  /*66b0*/  @!P6 BRA `(.L_x_114) ;  /* 0x000000000058e947 */ /* 0x004fec0003800000 */
[C---:B------:R-:W-:Y:S01]  /*66c0*/  VIADD R0, R86.reuse, 0x200 ;  /* 0x0000020056007836 */ /* 0x040fe20000000000 */
[----:B------:R-:W-:Y:S01]  /*66d0*/  LOP3.LUT P6, RZ, R69, 0x40, RZ, 0xc0, !PT ;  /* 0x0000004045ff7812 */ /* 0x000fe200078cc0ff */
[----:B------:R-:W-:Y:S01]  /*66e0*/  BSSY B0, `(.L_x_115) ;  /* 0x000000e000007945 */ /* 0x000fe20003800000 */
[----:B------:R-:W-:Y:S01]  /*66f0*/  ISETP.NE.AND P2, PT, R39, RZ, PT ;  /* 0x000000ff2700720c */ /* 0x000fe20003f45270 */
[----:B------:R-:W-:Y:S01]  /*6700*/  @P5 VIADD R2, R86, 0x210 ;  /* 0x0000021056025836 */ /* 0x000fe20000000000 */
[----:B------:R-:W-:Y:S01]  /*6710*/  PLOP3.LUT P1, PT, PT, PT, PT, 0x8, 0x80 ;  /* 0x000000000080781c */ /* 0x000fe20003f2e170 */
[----:B------:R-:W-:Y:S01]  /*6720*/  IMAD.MOV.U32 R51, RZ, RZ, RZ ;  /* 0x000000ffff337224 */ /* 0x000fe200078e00ff */
[----:B------:R-:W-:Y:S02]  /*6730*/  @P5 PLOP3.LUT P1, PT, P6, PT, PT, 0x80, 0x8 ;  /* 0x000000000008581c */ /* 0x000fe4000372f070 */
[----:B------:R-:W-:Y:S02]  /*6740*/  CS2R R48, SRZ ;  /* 0x0000000000307805 */ /* 0x000fe4000001ff00 */
[----:B------:R-:W-:Y:S02]  /*6750*/  CS2R R42, SRZ ;  /* 0x00000000002a7805 */ /* 0x000fe4000001ff00 */
[----:B------:R-:W-:Y:S07]  /*6760*/  CS2R R40, SRZ ;  /* 0x0000000000287805 */ /* 0x000fee000001ff00 */
[----:B------:R-:W-:Y:S01]  /*6770*/  @P1 VIADD R2, R0, 0xfffffff0 ;  /* 0xfffffff000021836 */ /* 0x000fe20000000000 */
[----:B------:R-:W-:Y:S06]  /*6780*/  @P2 BRA `(.L_x_116) ;  /* 0x00000000000c2947 */ /* 0x000fec0003800000 */
[----:B------:R-:W-:Y:S04]  /*6790*/  SHF.L.U32 R5, R75, 0x1f, RZ ;  /* 0x0000001f4b057819 */ /* 0x000fe800000006ff */
[----:B------:R-:W1:Y:S02]  /*67a0*/  SYNCS.PHASECHK.TRANS64.TRYWAIT P1, [UR44+0x70], R5 ;  /* 0x00007005ff0075a7 */ /* 0x000e64000802112c */
[----:B-1----:R-:W-:Y:S05]  /*67b0*/  @!P1 BRA `(.L_x_117) ;  /* 0x0000003000849947 */ /* 0x002fea0003800000 */
.L_x_116:
[----:B------:R-:W-:Y:S05]  /*67c0*/  BSYNC B0 ;  /* 0x0000000000007941 */ /* 0x000fea0003800000 */
.L_x_115:
[----:B------:R-:W-:Y:S01]  /*67d0*/  ISETP.NE.AND P1, PT, R84, RZ, PT ;  /* 0x000000ff5400720c */ /* 0x000fe20003f25270 */
[----:B------:R-:W-:Y:S11]  /*67e0*/  HFMA2 R38, -RZ, RZ, 0, 5.9604644775390625e-08 ;  /* 0x00000001ff267431 */ /* 0x000ff600000001ff */
[----:B------:R-:W-:Y:S01]  /*67f0*/  @!UPT UIADD3 URZ, UPT, UPT, URZ, URZ, URZ ;  /* 0x000000fffffff290 */ /* 0x000fe2000fffe0ff */
[----:B------:R2:W1:Y:S04]  /*6800*/  @P1 LDS.128 R48, [R2] ;  /* 0x0000000002301984 */ /* 0x0004680000000c00 */
[----:B------:R2:W1:Y:S02]  /*6810*/  @P1 LDS.128 R40, [R81+UR44+0x200] ;  /* 0x0002002c51281984 */ /* 0x0004640008000c00 */
.L_x_114:
[----:B------:R-:W-:Y:S05]  /*6820*/  BSYNC B1 ;  /* 0x0000000000017941 */ /* 0x000fea0003800000 */
.L_x_113:
[----:B-1----:R-:W-:Y:S04]  /*6830*/  SHF.R.U32.HI R5, RZ, 0x15, R34 ;  /* 0x00000015ff057819 */ /* 0x002fe80000011622 */
[----:B------:R-:W-:Y:S01]  /*6840*/  LOP3.LUT P1, RZ, R5, 0x3, R70, 0x48, !PT ;  /* 0x0000000305ff7812 */ /* 0x000fe20007824846 */
[----:B------:R-:W-:Y:S01]  /*6850*/  @!UPT UIADD3 URZ, UPT, UPT, URZ, URZ, URZ ;  /* 0x000000fffffff290 */ /* 0x000fe2000fffe0ff */
[----:B----4-:R-:W-:Y:S11]  /*6860*/  @P0 BRA `(.L_x_118) ;  /* 0x0000000000080947 */ /* 0x010ff60003800000 */
[----:B------:R-:W1:Y:S02]  /*6870*/  SYNCS.PHASECHK.TRANS64.TRYWAIT P0, [R78+URZ+0xe0], R3 ;  /* 0x0000e0034e0075a7 */ /* 0x000e6400080011ff */
[----:B-1----:R-:W-:Y:S05]  /*6880*/  @!P0 BRA `(.L_x_119) ;  /* 0x0000003000688947 */ /* 0x002fea0003800000 */
.L_x_118:
[----:B------:R-:W-:Y:S05]  /*6890*/  @!P1 BRA `(.L_x_120) ;  /* 0x0000000000409947 */ /* 0x000fea0003800000 */
[----:B------:R-:W4:Y:S01]  /*68a0*/  LDCU.64 UR8, c[0x4][0x70] ;  /* 0x01000e00ff0877ac */ /* 0x000f220008000a00 */
[----:B-1----:R-:W-:Y:S01]  /*68b0*/  MOV R3, 0x0 ;  /* 0x0000000000037802 */ /* 0x002fe20000000f00 */
[----:B------:R-:W-:Y:S02]  /*68c0*/  HFMA2 R12, -RZ, RZ, 0, 5.9604644775390625e-08 ;  /* 0x00000001ff0c7431 */ /* 0x000fe400000001ff */
[----:B------:R-:W-:Y:S02]  /*68d0*/  IMAD.MOV.U32 R8, RZ, RZ, 0x192 ;  /* 0x00000192ff087424 */ /* 0x000fe400078e00ff */
[----:B------:R-:W-:Y:S01]  /*68e0*/  IMAD.MOV.U32 R13, RZ, RZ, RZ ;  /* 0x000000ffff0d7224 */ /* 0x000fe200078e00ff */
[----:B------:R-:W1:Y:S01]  /*68f0*/  LDCU.64 UR6, c[0x4][0x78] ;  /* 0x01000f00ff0677ac */ /* 0x000e620008000a00 */
[----:B--2---:R-:W2:Y:S01]  /*6900*/  LDC.64 R2, c[0x4][R3] ;  /* 0x0100000003027b82 */ /* 0x004ea20000000a00 */
[----:B------:R-:W5:Y:S01]  /*6910*/  LDCU.64 UR4, c[0x4][0x10] ;  /* 0x01000200ff0477ac */ /* 0x000f620008000a00 */
[----:B----4-:R-:W-:Y:S01]  /*6920*/  MOV R5, UR9 ;  /* 0x0000000900057c02 */ /* 0x010fe20008000f00 */
[----:B------:R-:W-:Y:S01]  /*6930*/  IMAD.U32 R4, RZ, RZ, UR8 ;  /* 0x00000008ff047e24 */ /* 0x000fe2000f8e00ff */
[----:B-1----:R-:W-:Y:S01]  /*6940*/  MOV R7, UR7 ;  /* 0x0000000700077c02 */ /* 0x002fe20008000f00 */
[----:B------:R-:W-:Y:S01]  /*6950*/  IMAD.U32 R6, RZ, RZ, UR6 ;  /* 0x00000006ff067e24 */ /* 0x000fe2000f8e00ff */
[----:B-----5:R-:W-:Y:S01]  /*6960*/  MOV R11, UR5 ;  /* 0x00000005000b7c02 */ /* 0x020fe20008000f00 */
[----:B------:R-:W-:Y:S02]  /*6970*/  IMAD.U32 R10, RZ, RZ, UR4 ;  /* 0x00000004ff0a7e24 */ /* 0x000fe4000f8e00ff */
[----:B------:R-:W-:Y:S07]  /*6980*/  LEPC R20, `(.L_x_120) ;  /* 0x000000001014794e */ /* 0x000fee0000000000 */
[----:B--23--:R-:W-:Y:S05]  /*6990*/  CALL.ABS.NOINC R2 ;  /* 0x0000000002007343 */ /* 0x00cfea0003c00000 */
.L_x_120:
[----:B------:R-:W-:Y:S05]  /*69a0*/  WARPSYNC.ALL ;  /* 0x0000000000007948 */ /* 0x000fea0003800000 */
[----:B------:R-:W-:Y:S01]  /*69b0*/  R2UR UR4, R34 ;  /* 0x00000000220472ca */ /* 0x000fe200000e0000 */
[--C-:B------:R-:W-:Y:S01]  /*69c0*/  HADD2.F32 R20, -RZ, R40.reuse.H0_H0 ;  /* 0x20000028ff147230 */ /* 0x100fe20000004100 */
[----:B------:R-:W-:Y:S01]  /*69d0*/  MOV R85, 0x10 ;  /* 0x0000001000557802 */ /* 0x000fe20000000f00 */
[----:B------:R-:W-:Y:S01]  /*69e0*/  HADD2.F32 R21, -RZ, R40.H1_H1 ;  /* 0x30000028ff157230 */ /* 0x000fe20000004100 */
[----:B------:R-:W-:Y:S01]  /*69f0*/  LOP3.LUT P6, RZ, R69, 0x40, RZ, 0xc0, !PT ;  /* 0x0000004045ff7812 */ /* 0x000fe200078cc0ff */
[----:B------:R-:W-:Y:S01]  /*6a00*/  HADD2.F32 R36, -RZ, R41.H1_H1 ;  /* 0x30000029ff247230 */ /* 0x000fe20000004100 */
[----:B------:R-:W-:Y:S01]  /*6a10*/  ISETP.NE.AND P0, PT, R76, RZ, PT ;  /* 0x000000ff4c00720c */ /* 0x000fe20003f05270 */
[----:B------:R-:W-:Y:S01]  /*6a20*/  HADD2.F32 R37, -RZ, R43.H0_H0 ;  /* 0x2000002bff257230 */ /* 0x000fe20000004100 */
[----:B------:R-:W-:Y:S01]  /*6a30*/  SEL R85, R85, 0xfffffff0, !P6 ;  /* 0xfffffff055557807 */ /* 0x000fe20007000000 */
[----:B------:R-:W-:Y:S03]  /*6a40*/  BSSY.RECONVERGENT B0, `(.L_x_121) ;  /* 0x000004f000007945 */ /* 0x000fe60003800200 */
[----:B------:R-:W-:Y:S01]  /*6a50*/  IADD3 R83, PT, PT, R86, R85, RZ ;  /* 0x0000005556537210 */ /* 0x000fe20007ffe0ff */
[----:B------:R-:W3:Y:S02]  /*6a60*/  LDTM.x16 R4, tmem[UR4] ;  /* 0x00000004000479ee */ /* 0x000ee40008240000 */
[C---:B---3--:R-:W-:Y:S01]  /*6a70*/  FMUL R0, R32.reuse, R4 ;  /* 0x0000000420007220 */ /* 0x048fe20000400000 */
[C---:B--2---:R-:W-:Y:S01]  /*6a80*/  FMUL R2, R32.reuse, R5 ;  /* 0x0000000520027220 */ /* 0x044fe20000400000 */
[C---:B-1----:R-:W-:Y:S01]  /*6a90*/  FMUL R3, R32.reuse, R6 ;  /* 0x0000000620037220 */ /* 0x042fe20000400000 */
[C---:B------:R-:W-:Y:S01]  /*6aa0*/  FMUL R7, R32.reuse, R7 ;  /* 0x0000000720077220 */ /* 0x040fe20000400000 */
[C---:B------:R-:W-:Y:S01]  /*6ab0*/  FFMA R0, R35.reuse, R20, R0 ;  /* 0x0000001423007223 */ /* 0x040fe20000000000 */
[----:B------:R-:W-:Y:S02]  /*6ac0*/  HADD2.F32 R20, -RZ, R41.H0_H0 ;  /* 0x20000029ff147230 */ /* 0x000fe40000004100 */
[C---:B------:R-:W-:Y:S01]  /*6ad0*/  FFMA R2, R35.reuse, R21, R2 ;  /* 0x0000001523027223 */ /* 0x040fe20000000002 */
[--C-:B------:R-:W-:Y:S02]  /*6ae0*/  HADD2.F32 R21, -RZ, R42.reuse.H0_H0 ;  /* 0x2000002aff157230 */ /* 0x100fe40000004100 */
[C---:B------:R-:W-:Y:S01]  /*6af0*/  FMUL R4, R32.reuse, R8 ;  /* 0x0000000820047220 */ /* 0x040fe20000400000 */
[C---:B------:R-:W-:Y:S01]  /*6b00*/  FMUL R5, R32.reuse, R9 ;  /* 0x0000000920057220 */ /* 0x040fe20000400000 */
[C---:B------:R-:W-:Y:S01]  /*6b10*/  FFMA R3, R35.reuse, R20, R3 ;  /* 0x0000001423037223 */ /* 0x040fe20000000003 */
[----:B------:R-:W-:Y:S02]  /*6b20*/  HADD2.F32 R20, -RZ, R42.H1_H1 ;  /* 0x3000002aff147230 */ /* 0x000fe40000004100 */
[C---:B------:R-:W-:Y:S01]  /*6b30*/  FFMA R7, R35.reuse, R36, R7 ;  /* 0x0000002423077223 */ /* 0x040fe20000000007 */
[C---:B------:R-:W-:Y:S01]  /*6b40*/  FMUL R6, R32.reuse, R10 ;  /* 0x0000000a20067220 */ /* 0x040fe20000400000 */
[----:B------:R-:W-:Y:S02]  /*6b50*/  HADD2.F32 R36, -RZ, R43.H1_H1 ;  /* 0x3000002bff247230 */ /* 0x000fe40000004100 */
[C---:B------:R-:W-:Y:S01]  /*6b60*/  FMUL R11, R32.reuse, R11 ;  /* 0x0000000b200b7220 */ /* 0x040fe20000400000 */
[C---:B------:R-:W-:Y:S01]  /*6b70*/  FFMA R4, R35.reuse, R21, R4 ;  /* 0x0000001523047223 */ /* 0x040fe20000000004 */
[C---:B------:R-:W-:Y:S01]  /*6b80*/  FFMA R5, R35.reuse, R20, R5 ;  /* 0x0000001423057223 */ /* 0x040fe20000000005 */
[C---:B------:R-:W-:Y:S01]  /*6b90*/  FFMA R6, R35.reuse, R37, R6 ;  /* 0x0000002523067223 */ /* 0x040fe20000000006 */
[--C-:B------:R-:W-:Y:S02]  /*6ba0*/  HADD2.F32 R20, -RZ, R48.reuse.H0_H0 ;  /* 0x20000030ff147230 */ /* 0x100fe40000004100 */
[C---:B------:R-:W-:Y:S01]  /*6bb0*/  FFMA R11, R35.reuse, R36, R11 ;  /* 0x00000024230b7223 */ /* 0x040fe2000000000b */
[C---:B------:R-:W-:Y:S01]  /*6bc0*/  FMUL R8, R32.reuse, R12 ;  /* 0x0000000c20087220 */ /* 0x040fe20000400000 */
[----:B------:R-:W-:Y:S02]  /*6bd0*/  HADD2.F32 R36, -RZ, R48.H1_H1 ;  /* 0x30000030ff247230 */ /* 0x000fe40000004100 */
[C---:B------:R-:W-:Y:S01]  /*6be0*/  FMUL R9, R32.reuse, R13 ;  /* 0x0000000d20097220 */ /* 0x040fe20000400000 */
[--C-:B------:R-:W-:Y:S02]  /*6bf0*/  HADD2.F32 R21, -RZ, R49.reuse.H0_H0 ;  /* 0x20000031ff157230 */ /* 0x100fe40000004100 */
[C---:B------:R-:W-:Y:S01]  /*6c00*/  FMUL R10, R32.reuse, R14 ;  /* 0x0000000e200a7220 */ /* 0x040fe20000400000 */
[C---:B------:R-:W-:Y:S01]  /*6c10*/  FFMA R8, R35.reuse, R20, R8 ;  /* 0x0000001423087223 */ /* 0x040fe20000000008 */
[----:B------:R-:W-:Y:S02]  /*6c20*/  HADD2.F32 R20, -RZ, R49.H1_H1 ;  /* 0x30000031ff147230 */ /* 0x000fe40000004100 */
[C---:B------:R-:W-:Y:S01]  /*6c30*/  FFMA R9, R35.reuse, R36, R9 ;  /* 0x0000002423097223 */ /* 0x040fe20000000009 */
[C---:B------:R-:W-:Y:S01]  /*6c40*/  FMUL R15, R32.reuse, R15 ;  /* 0x0000000f200f7220 */ /* 0x040fe20000400000 */
[C---:B------:R-:W-:Y:S01]  /*6c50*/  FFMA R10, R35.reuse, R21, R10 ;  /* 0x00000015230a7223 */ /* 0x040fe2000000000a */
[--C-:B------:R-:W-:Y:S02]  /*6c60*/  HADD2.F32 R21, -RZ, R50.reuse.H0_H0 ;  /* 0x20000032ff157230 */ /* 0x100fe40000004100 */
[C---:B------:R-:W-:Y:S01]  /*6c70*/  FMUL R12, R32.reuse, R16 ;  /* 0x00000010200c7220 */ /* 0x040fe20000400000 */
[----:B------:R-:W-:Y:S02]  /*6c80*/  HADD2.F32 R36, -RZ, R50.H1_H1 ;  /* 0x30000032ff247230 */ /* 0x000fe40000004100 */
[C---:B------:R-:W-:Y:S01]  /*6c90*/  FFMA R15, R35.reuse, R20, R15 ;  /* 0x00000014230f7223 */ /* 0x040fe2000000000f */
[C---:B------:R-:W-:Y:S01]  /*6ca0*/  FMUL R13, R32.reuse, R17 ;  /* 0x00000011200d7220 */ /* 0x040fe20000400000 */
[--C-:B------:R-:W-:Y:S02]  /*6cb0*/  HADD2.F32 R37, -RZ, R51.reuse.H0_H0 ;  /* 0x20000033ff257230 */ /* 0x100fe40000004100 */
[C---:B------:R-:W-:Y:S01]  /*6cc0*/  FMUL R14, R32.reuse, R18 ;  /* 0x00000012200e7220 */ /* 0x040fe20000400000 */
[----:B------:R-:W-:Y:S02]  /*6cd0*/  HADD2.F32 R20, -RZ, R51.H1_H1 ;  /* 0x30000033ff147230 */ /* 0x000fe40000004100 */
[----:B------:R-:W-:Y:S01]  /*6ce0*/  FMUL R19, R32, R19 ;  /* 0x0000001320137220 */ /* 0x000fe20000400000 */
[----:B------:R-:W-:Y:S01]  /*6cf0*/  F2FP.F16.F32.PACK_AB R44, R2, R0 ;  /* 0x00000000022c723e */ /* 0x000fe200000000ff */
[----:B------:R-:W-:Y:S01]  /*6d00*/  FFMA R12, R35, R21, R12 ;  /* 0x00000015230c7223 */ /* 0x000fe2000000000c */
[----:B------:R-:W-:Y:S01]  /*6d10*/  F2FP.F16.F32.PACK_AB R45, R7, R3 ;  /* 0x00000003072d723e */ /* 0x000fe200000000ff */
[----:B------:R-:W-:Y:S01]  /*6d20*/  FFMA R13, R35, R36, R13 ;  /* 0x00000024230d7223 */ /* 0x000fe2000000000d */
[----:B------:R-:W-:Y:S01]  /*6d30*/  F2FP.F16.F32.PACK_AB R46, R5, R4 ;  /* 0x00000004052e723e */ /* 0x000fe200000000ff */
[----:B------:R-:W-:Y:S01]  /*6d40*/  FFMA R14, R35, R37, R14 ;  /* 0x00000025230e7223 */ /* 0x000fe2000000000e */
[----:B------:R-:W-:Y:S01]  /*6d50*/  F2FP.F16.F32.PACK_AB R47, R11, R6 ;  /* 0x000000060b2f723e */ /* 0x000fe200000000ff */
[----:B------:R-:W-:Y:S01]  /*6d60*/  FFMA R19, R35, R20, R19 ;  /* 0x0000001423137223 */ /* 0x000fe20000000013 */
[----:B------:R-:W-:Y:S02]  /*6d70*/  F2FP.F16.F32.PACK_AB R88, R9, R8 ;  /* 0x000000080958723e */ /* 0x000fe400000000ff */
[----:B------:R-:W-:Y:S01]  /*6d80*/  F2FP.F16.F32.PACK_AB R89, R15, R10 ;  /* 0x0000000a0f59723e */ /* 0x000fe200000000ff */
[----:B------:R1:W-:Y:S01]  /*6d90*/  STS.128 [R81+UR44+0x200], R44 ;  /* 0x0002002c51007988 */ /* 0x0003e20008000c2c */
[----:B------:R-:W-:Y:S02]  /*6da0*/  F2FP.F16.F32.PACK_AB R90, R13, R12 ;  /* 0x0000000c0d5a723e */ /* 0x000fe400000000ff */
[----:B------:R-:W-:Y:S05]  /*6db0*/  F2FP.F16.F32.PACK_AB R91, R19, R14 ;  /* 0x0000000e135b723e */ /* 0x000fea00000000ff */
[----:B------:R1:W-:Y:S01]  /*6dc0*/  STS.128 [R83+0x200], R88 ;  /* 0x0002005853007388 */ /* 0x0003e20000000c00 */
[----:B------:R-:W-:Y:S01]  /*6dd0*/  @!PT LDS RZ, [RZ] ;  /* 0x00000000fffff984 */ /* 0x000fe20000000800 */
[----:B------:R-:W-:Y:S01]  /*6de0*/  @!PT LDS RZ, [RZ] ;  /* 0x00000000fffff984 */ /* 0x000fe20000000800 */
[----:B------:R-:W-:Y:S01]  /*6df0*/  @!PT LDS RZ, [RZ] ;  /* 0x00000000fffff984 */ /* 0x000fe20000000800 */
[----:B------:R-:W-:Y:S01]  /*6e00*/  @!PT LDS RZ, [RZ] ;  /* 0x00000000fffff984 */ /* 0x000fe20000000800 */
[----:B------:R2:W-:Y:S07]  /*6e10*/  MEMBAR.ALL.CTA ;  /* 0x0000000000007992 */ /* 0x0005ee0000008000 */
[----:B--2---:R-:W2:Y:S02]  /*6e20*/  FENCE.VIEW.ASYNC.S ;  /* 0x00000000000073c6 */ /* 0x004ea40000000000 */
[----:B--2---:R-:W-:Y:S06]  /*6e30*/  BAR.SYNC.DEFER_BLOCKING 0x1, 0x80 ;  /* 0x0042000000007b1d */ /* 0x004fec0000010000 */
[----:B------:R-:W-:Y:S05]  /*6e40*/  @P0 BRA `(.L_x_122) ;  /* 0x0000000000380947 */ /* 0x000fea0003800000 */
[----:B------:R-:W-:Y:S02]  /*6e50*/  UIADD3 UR4, UPT, UPT, UR44, 0x200, URZ ;  /* 0x000002002c047890 */ /* 0x000fe4000fffe0ff */
[----:B------:R-:W-:Y:S01]  /*6e60*/  UIADD3 UR8, UP0, UPT, UR50, 0x680, URZ ;  /* 0x0000068032087890 */ /* 0x000fe2000ff1e0ff */
[----:B------:R-:W-:Y:S01]  /*6e70*/  UMOV UR43, UR36 ;  /* 0x00000024002b7c82 */ /* 0x000fe20008000000 */
[----:B------:R-:W-:Y:S02]  /*6e80*/  UIADD3 UR5, UPT, UPT, UR41, 0x40, URZ ;  /* 0x0000004029057890 */ /* 0x000fe4000fffe0ff */
[----:B------:R-:W-:Y:S01]  /*6e90*/  MOV R71, UR4 ;  /* 0x0000000400477c02 */ /* 0x000fe20008000f00 */
[----:B------:R-:W-:Y:S02]  /*6ea0*/  UIADD3.X UR9, UPT, UPT, URZ, UR51, URZ, UP0, !UPT ;  /* 0x00000033ff097290 */ /* 0x000fe400087fe4ff */
[----:B------:R-:W-:Y:S01]  /*6eb0*/  UIADD3 UR4, UPT, UPT, UR44, 0xa00, URZ ;  /* 0x00000a002c047890 */ /* 0x000fe2000fffe0ff */
[----:B------:R-:W-:Y:S01]  /*6ec0*/  R2UR UR40, R71 ;  /* 0x00000000472872ca */ /* 0x000fe200000e0000 */
[----:B------:R-:W-:Y:S01]  /*6ed0*/  UMOV UR6, UR42 ;  /* 0x0000002a00067c82 */ /* 0x000fe20008000000 */
[----:B------:R-:W-:Y:S11]  /*6ee0*/  UMOV UR7, UR36 ;  /* 0x0000002400077c82 */ /* 0x000ff60008000000 */
[----:B------:R2:W-:Y:S01]  /*6ef0*/  UTMASTG.3D [UR40], [UR8] ;  /* 0x00000028080073b5 */ /* 0x0005e20008010000 */
[----:B------:R2:W-:Y:S01]  /*6f00*/  UTMASTG.3D [UR4], [UR8] ;  /* 0x00000004080073b5 */ /* 0x0005e20008010000 */
[----:B------:R0:W-:Y:S01]  /*6f10*/  UTMACMDFLUSH ;  /* 0x00000000000079b7 */ /* 0x0001e20000000000 */
[----:B--2---:R-:W-:Y:S04]  /*6f20*/  DEPBAR.LE SB0, 0x1 ;  /* 0x000080400000791a */ /* 0x004fe80000000000 */
.L_x_122:
[----:B------:R-:W-:Y:S05]  /*6f30*/  BSYNC.RECONVERGENT B0 ;  /* 0x0000000000007941 */ /* 0x000fea0003800200 */
.L_x_121:
[----:B------:R-:W-:Y:S01]  /*6f40*/  BAR.SYNC.DEFER_BLOCKING 0x1, 0x80 ;  /* 0x0042000000007b1d */ /* 0x000fe20000010000 */
[----:B------:R-:W-:Y:S01]  /*6f50*/  ISETP.NE.AND P1, PT, R82, RZ, PT ;  /* 0x000000ff5200720c */ /* 0x000fe20003f25270 */
[----:B------:R-:W-:Y:S01]  /*6f60*/  UISETP.NE.AND UP0, UPT, UR45, URZ, UPT ;  /* 0x000000ff2d00728c */ /* 0x000fe2000bf05270 */
[----:B------:R-:W-:Y:S11]  /*6f70*/  LEA R3, R38, UR44, 0x3 ;  /* 0x0000002c26037c11 */ /* 0x000ff6000f8e18ff */
[----:B------:R-:W-:Y:S01]  /*6f80*/  @P1 SHF.L.U32 R2, R75, 0x1f, RZ ;  /* 0x0000001f4b021819 */ /* 0x000fe200000006ff */
[----:B------:R-:W-:Y:S06]  /*6f90*/  BRA.U !UP0, `(.L_x_123) ;  /* 0x0000000108247547 */ /* 0x000fec000b800000 */
[----:B------:R-:W-:Y:S01]  /*6fa0*/  IMAD.U32 R5, RZ, RZ, UR48 ;  /* 0x00000030ff057e24 */ /* 0x000fe2000f8e00ff */
[----:B------:R-:W-:Y:S01]  /*6fb0*/  MOV R0, UR37 ;  /* 0x0000002500007c02 */ /* 0x000fe20008000f00 */
[----:B------:R-:W-:Y:S03]  /*6fc0*/  UIADD3 UR48, UPT, UPT, UR48, 0x1, URZ ;  /* 0x0000000130307890 */ /* 0x000fe6000fffe0ff */
[----:B------:R-:W-:Y:S01]  /*6fd0*/  @P1 LEA R5, R5, UR44, 0x3 ;  /* 0x0000002c05051c11 */ /* 0x000fe2000f8e18ff */
[----:B------:R-:W-:Y:S04]  /*6fe0*/  UISETP.NE.AND UP0, UPT, UR48, 0x4, UPT ;  /* 0x000000043000788c */ /* 0x000fe8000bf05270 */
[----:B------:R-:W-:Y:S01]  /*6ff0*/  @P1 VIADD R5, R5, 0x90 ;  /* 0x0000009005051836 */ /* 0x000fe20000000000 */
[----:B------:R-:W-:Y:S04]  /*7000*/  USEL UR48, UR48, URZ, UP0 ;  /* 0x000000ff30307287 */ /* 0x000fe80008000000 */
[----:B------:R-:W-:Y:S04]  /*7010*/  @P1 PRMT R0, R0, 0x654, R5 ;  /* 0x0000065400001816 */ /* 0x000fe80000000005 */
[----:B------:R2:W-:Y:S04]  /*7020*/  @P1 SYNCS.ARRIVE.TRANS64.RED.A1T0 RZ, [R0+URZ], RZ ;  /* 0x000000ff00ff19a7 */ /* 0x0005e800081004ff */
.L_x_123:
[----:B------:R-:W3:Y:S01]  /*7030*/  @P1 SYNCS.PHASECHK.TRANS64.TRYWAIT P0, [R3+URZ+0x70], R2 ;  /* 0x00007002030015a7 */ /* 0x000ee200080011ff */
[----:B------:R-:W-:Y:S01]  /*7040*/  BSSY B1, `(.L_x_124) ;  /* 0x0000012000017945 */ /* 0x000fe20003800000 */
[----:B---3--:R-:W-:Y:S03]  /*7050*/  @P1 SEL R39, RZ, 0x1, !P0 ;  /* 0x00000001ff271807 */ /* 0x008fe60004000000 */
[----:B------:R-:W-:Y:S05]  /*7060*/  @!P1 BRA `(.L_x_125) ;  /* 0x00000000003c9947 */ /* 0x000fea0003800000 */
[----:B------:R-:W-:Y:S01]  /*7070*/  ISETP.NE.AND P1, PT, R84, RZ, PT ;  /* 0x000000ff5400720c */ /* 0x000fe20003f25270 */
[----:B------:R-:W-:Y:S01]  /*7080*/  BSSY B0, `(.L_x_126) ;  /* 0x0000009000007945 */ /* 0x000fe20003800000 */
[----:B------:R-:W-:Y:S11]  /*7090*/  ISETP.NE.AND P0, PT, R39, RZ, PT ;  /* 0x000000ff2700720c */ /* 0x000ff60003f05270 */
[----:B------:R-:W-:Y:S05]  /*70a0*/  @P1 IMAD R4, R38, 0x1000, R81 ;  /* 0x0000100026041824 */ /* 0x000fea00078e0251 */
[----:B------:R-:W-:Y:S05]  /*70b0*/  @P1 IADD3 R2, PT, PT, R4, UR44, RZ ;  /* 0x0000002c04021c10 */ /* 0x000fea000fffe0ff */
[----:B------:R-:W-:Y:S01]  /*70c0*/  @P1 IMAD.IADD R2, R85, 0x1, R2 ;  /* 0x0000000155021824 */ /* 0x000fe200078e0202 */
[----:B------:R-:W-:Y:S06]  /*70d0*/  @P0 BRA `(.L_x_127) ;  /* 0x00000000000c0947 */ /* 0x000fec0003800000 */
[----:B--2---:R-:W-:Y:S04]  /*70e0*/  SHF.L.U32 R0, R75, 0x1f, RZ ;  /* 0x0000001f4b007819 */ /* 0x004fe800000006ff */
[----:B------:R-:W2:Y:S02]  /*70f0*/  SYNCS.PHASECHK.TRANS64.TRYWAIT P0, [R3+URZ+0x70], R0 ;  /* 0x00007000030075a7 */ /* 0x000ea400080011ff */
[----:B--2---:R-:W-:Y:S05]  /*7100*/  @!P0 BRA `(.L_x_128) ;  /* 0x00000028005c8947 */ /* 0x004fea0003800000 */
.L_x_127:
[----:B------:R-:W-:Y:S05]  /*7110*/  BSYNC B0 ;  /* 0x0000000000007941 */ /* 0x000fea0003800000 */
.L_x_126:
[----:B------:R-:W-:Y:S02]  /*7120*/  ISETP.NE.AND P0, PT, R84, RZ, PT ;  /* 0x000000ff5400720c */ /* 0x000fe40003f05270 */
[----:B------:R-:W-:Y:S11]  /*7130*/  IADD3 R38, PT, PT, R38, 0x1, RZ ;  /* 0x0000000126267810 */ /* 0x000ff60007ffe0ff */
[----:B------:R3:W4:Y:S04]  /*7140*/  @P0 LDS.128 R40, [R4+UR44+0x200] ;  /* 0x0002002c04280984 */ /* 0x0007280008000c00 */
[----:B------:R3:W1:Y:S02]  /*7150*/  @P0 LDS.128 R48, [R2+0x200] ;  /* 0x0002000002300984 */ /* 0x0006640000000c00 */
.L_x_125:
[----:B------:R-:W-:Y:S05]  /*7160*/  BSYNC B1 ;  /* 0x0000000000017941 */ /* 0x000fea0003800000 */
.L_x_124:
[----:B--2---:R-:W-:Y:S05]  /*7170*/  VIADD R3, R34, 0x10 ;  /* 0x0000001022037836 */ /* 0x004fea0000000000 */
[----:B------:R-:W-:Y:S04]  /*7180*/  SHF.R.U32.HI R3, RZ, 0x15, R3 ;  /* 0x00000015ff037819 */ /* 0x000fe80000011603 */
[----:B------:R-:W-:Y:S11]  /*7190*/  LOP3.LUT P0, RZ, R3, 0x3, R70, 0x48, !PT ;  /* 0x0000000303ff7812 */ /* 0x000ff60007804846 */
[----:B------:R-:W-:Y:S02]  /*71a0*/  @!UPT UIADD3 URZ, UPT, UPT, URZ, URZ, URZ ;  /* 0x000000fffffff290 */ /* 0x000fe4000fffe0ff */
[----:B------:R-:W-:Y:S05]  /*71b0*/  @!P0 BRA `(.L_x_129) ;  /* 0x0000000000408947 */ /* 0x000fea0003800000 */
[----:B------:R-:W2:Y:S01]  /*71c0*/  LDCU.64 UR8, c[0x4][0x70] ;  /* 0x01000e00ff0877ac */ /* 0x000ea20008000a00 */
[----:B------:R-:W-:Y:S01]  /*71d0*/  MOV R3, 0x0 ;  /* 0x0000000000037802 */ /* 0x000fe20000000f00 */
[----:B------:R-:W-:Y:S02]  /*71e0*/  HFMA2 R12, -RZ, RZ, 0, 5.9604644775390625e-08 ;  /* 0x00000001ff0c7431 */ /* 0x000fe400000001ff */
[----:B------:R-:W-:Y:S02]  /*71f0*/  IMAD.MOV.U32 R8, RZ, RZ, 0x192 ;  /* 0x00000192ff087424 */ /* 0x000fe400078e00ff */
[----:B------:R-:W-:Y:S01]  /*7200*/  IMAD.MOV.U32 R13, RZ, RZ, RZ ;  /* 0x000000ffff0d7224 */ /* 0x000fe200078e00ff */
[----:B------:R-:W5:Y:S01]  /*7210*/  LDCU.64 UR6, c[0x4][0x78] ;  /* 0x01000f00ff0677ac */ /* 0x000f620008000a00 */
[----:B---3--:R-:W3:Y:S01]  /*7220*/  LDC.64 R2, c[0x4][R3] ;  /* 0x0100000003027b82 */ /* 0x008ee20000000a00 */
[----:B------:R-:W4:Y:S01]  /*7230*/  LDCU.64 UR4, c[0x4][0x10] ;  /* 0x01000200ff0477ac */ /* 0x000f220008000a00 */
[----:B--2---:R-:W-:Y:S01]  /*7240*/  MOV R5, UR9 ;  /* 0x0000000900057c02 */ /* 0x004fe20008000f00 */
[----:B------:R-:W-:Y:S01]  /*7250*/  IMAD.U32 R4, RZ, RZ, UR8 ;  /* 0x00000008ff047e24 */ /* 0x000fe2000f8e00ff */
[----:B-----5:R-:W-:Y:S01]  /*7260*/  MOV R7, UR7 ;  /* 0x0000000700077c02 */ /* 0x020fe20008000f00 */
[----:B------:R-:W-:Y:S01]  /*7270*/  IMAD.U32 R6, RZ, RZ, UR6 ;  /* 0x00000006ff067e24 */ /* 0x000fe2000f8e00ff */
[----:B----4-:R-:W-:Y:S01]  /*7280*/  MOV R11, UR5 ;  /* 0x00000005000b7c02 */ /* 0x010fe20008000f00 */
[----:B------:R-:W-:Y:S02]  /*7290*/  IMAD.U32 R10, RZ, RZ, UR4 ;  /* 0x00000004ff0a7e24 */ /* 0x000fe4000f8e00ff */
[----:B------:R-:W-:Y:S07]  /*72a0*/  LEPC R20, `(.L_x_129) ;  /* 0x000000001014794e */ /* 0x000fee0000000000 */
[----:B-1-3--:R-:W-:Y:S05]  /*72b0*/  CALL.ABS.NOINC R2 ;  /* 0x0000000002007343 */ /* 0x00afea0003c00000 */
.L_x_129:
[----:B------:R-:W-:Y:S01]  /*72c0*/  ISETP.NE.AND P6, PT, R82, RZ, PT ;  /* 0x000000ff5200720c */ /* 0x000fe20003fc5270 */
[----:B------:R-:W-:Y:S05]  /*72d0*/  WARPSYNC.ALL ;  /* 0x0000000000007948 */ /* 0x000fea0003800000 */
[----:B------:R-:W-:Y:S01]  /*72e0*/  R2UR UR4, R34 ;  /* 0x00000000220472ca */ /* 0x000fe200000e0000 */
[--C-:B----4-:R-:W-:Y:S01]  /*72f0*/  HADD2.F32 R20, -RZ, R40.reuse.H0_H0 ;  /* 0x20000028ff147230 */ /* 0x110fe20000004100 */
[----:B------:R-:W-:Y:S01]  /*7300*/  ISETP.NE.AND P0, PT, R76, RZ, PT ;  /* 0x000000ff4c00720c */ /* 0x000fe20003f05270 */
[----:B------:R-:W-:Y:S01]  /*7310*/  HADD2.F32 R21, -RZ, R40.H1_H1 ;  /* 0x30000028ff157230 */ /* 0x000fe20000004100 */
[----:B------:R-:W-:Y:S01]  /*7320*/  MOV R86, UR48 ;  /* 0x0000003000567c02 */ /* 0x000fe20008000f00 */
[--C-:B------:R-:W-:Y:S01]  /*7330*/  HADD2.F32 R36, -RZ, R41.reuse.H1_H1 ;  /* 0x30000029ff247230 */ /* 0x100fe20000004100 */
[----:B------:R-:W-:Y:S01]  /*7340*/  MOV R87, UR37 ;  /* 0x0000002500577c02 */ /* 0x000fe20008000f00 */
[----:B-1----:R-:W-:Y:S01]  /*7350*/  HADD2.F32 R37, -RZ, R48.H0_H0 ;  /* 0x20000030ff257230 */ /* 0x002fe20000004100 */
[----:B------:R-:W-:Y:S01]  /*7360*/  @P6 LEA R86, R86, UR44, 0x3 ;  /* 0x0000002c56566c11 */ /* 0x000fe2000f8e18ff */
[----:B------:R-:W-:Y:S01]  /*7370*/  BSSY.RECONVERGENT B0, `(.L_x_130) ;  /* 0x0000052000007945 */ /* 0x000fe20003800200 */
[----:B------:R-:W-:Y:S02]  /*7380*/  @P6 SHF.L.U32 R92, R75, 0x1f, RZ ;  /* 0x0000001f4b5c6819 */ /* 0x000fe400000006ff */
[----:B------:R-:W-:Y:S01]  /*7390*/  @P6 IADD3 R86, PT, PT, R86, 0x90, RZ ;  /* 0x0000009056566810 */ /* 0x000fe20007ffe0ff */
[----:B---3--:R-:W1:Y:S03]  /*73a0*/  LDTM.x16 R4, tmem[UR4+0x10] ;  /* 0x00001004000479ee */ /* 0x008e660008240000 */
[----:B------:R-:W-:Y:S02]  /*73b0*/  @P6 PRMT R86, R87, 0x654, R86 ;  /* 0x0000065457566816 */ /* 0x000fe40000000056 */
[----:B------:R-:W-:Y:S01]  /*73c0*/  LEA R87, R38, UR44, 0x3 ;  /* 0x0000002c26577c11 */ /* 0x000fe2000f8e18ff */
[C---:B-1----:R-:W-:Y:S01]  /*73d0*/  FMUL R0, R32.reuse, R4 ;  /* 0x0000000420007220 */ /* 0x042fe20000400000 */
[C---:B------:R-:W-:Y:S01]  /*73e0*/  FMUL R2, R32.reuse, R5 ;  /* 0x0000000520027220 */ /* 0x040fe20000400000 */
[C---:B------:R-:W-:Y:S01]  /*73f0*/  FMUL R3, R32.reuse, R6 ;  /* 0x0000000620037220 */ /* 0x040fe20000400000 */
[C---:B------:R-:W-:Y:S01]  /*7400*/  FMUL R7, R32.reuse, R7 ;  /* 0x0000000720077220 */ /* 0x040fe20000400000 */
[C---:B------:R-:W-:Y:S01]  /*7410*/  FFMA R0, R35.reuse, R20, R0 ;  /* 0x0000001423007223 */ /* 0x040fe20000000000 */
[----:B------:R-:W-:Y:S02]  /*7420*/  HADD2.F32 R20, -RZ, R41.H0_H0 ;  /* 0x20000029ff147230 */ /* 0x000fe40000004100 */
[C---:B------:R-:W-:Y:S01]  /*7430*/  FFMA R2, R35.reuse, R21, R2 ;  /* 0x0000001523027223 */ /* 0x040fe20000000002 */
[C---:B------:R-:W-:Y:S01]  /*7440*/  FMUL R4, R32.reuse, R8 ;  /* 0x0000000820047220 */ /* 0x040fe20000400000 */
[C---:B------:R-:W-:Y:S01]  /*7450*/  FMUL R5, R32.reuse, R9 ;  /* 0x0000000920057220 */ /* 0x040fe20000400000 */
[--C-:B------:R-:W-:Y:S02]  /*7460*/  HADD2.F32 R21, -RZ, R43.reuse.H0_H0 ;  /* 0x2000002bff157230 */ /* 0x100fe40000004100 */
[C---:B------:R-:W-:Y:S01]  /*7470*/  FFMA R3, R35.reuse, R20, R3 ;  /* 0x0000001423037223 */ /* 0x040fe20000000003 */
[--C-:B------:R-:W-:Y:S02]  /*7480*/  HADD2.F32 R20, -RZ, R42.reuse.H0_H0 ;  /* 0x2000002aff147230 */ /* 0x100fe40000004100 */
[C---:B------:R-:W-:Y:S01]  /*7490*/  FFMA R7, R35.reuse, R36, R7 ;  /* 0x0000002423077223 */ /* 0x040fe20000000007 */
[C---:B------:R-:W-:Y:S01]  /*74a0*/  FMUL R6, R32.reuse, R10 ;  /* 0x0000000a20067220 */ /* 0x040fe20000400000 */
[----:B------:R-:W-:Y:S02]  /*74b0*/  HADD2.F32 R36, -RZ, R43.H1_H1 ;  /* 0x3000002bff247230 */ /* 0x000fe40000004100 */
[C---:B------:R-:W-:Y:S01]  /*74c0*/  FMUL R11, R32.reuse, R11 ;  /* 0x0000000b200b7220 */ /* 0x040fe20000400000 */
[C---:B------:R-:W-:Y:S01]  /*74d0*/  FFMA R4, R35.reuse, R20, R4 ;  /* 0x0000001423047223 */ /* 0x040fe20000000004 */
[----:B------:R-:W-:Y:S02]  /*74e0*/  HADD2.F32 R20, -RZ, R42.H1_H1 ;  /* 0x3000002aff147230 */ /* 0x000fe40000004100 */
[C---:B------:R-:W-:Y:S01]  /*74f0*/  FMUL R8, R32.reuse, R12 ;  /* 0x0000000c20087220 */ /* 0x040fe20000400000 */
[C---:B------:R-:W-:Y:S01]  /*7500*/  FMUL R9, R32.reuse, R13 ;  /* 0x0000000d20097220 */ /* 0x040fe20000400000 */
[C---:B------:R-:W-:Y:S01]  /*7510*/  FMUL R10, R32.reuse, R14 ;  /* 0x0000000e200a7220 */ /* 0x040fe20000400000 */
[C---:B------:R-:W-:Y:S01]  /*7520*/  FMUL R15, R32.reuse, R15 ;  /* 0x0000000f200f7220 */ /* 0x040fe20000400000 */
[C---:B------:R-:W-:Y:S01]  /*7530*/  FFMA R5, R35.reuse, R20, R5 ;  /* 0x0000001423057223 */ /* 0x040fe20000000005 */
[----:B------:R-:W-:Y:S02]  /*7540*/  HADD2.F32 R20, -RZ, R48.H1_H1 ;  /* 0x30000030ff147230 */ /* 0x000fe40000004100 */
[C---:B------:R-:W-:Y:S01]  /*7550*/  FFMA R6, R35.reuse, R21, R6 ;  /* 0x0000001523067223 */ /* 0x040fe20000000006 */
[C---:B------:R-:W-:Y:S01]  /*7560*/  FFMA R11, R35.reuse, R36, R11 ;  /* 0x00000024230b7223 */ /* 0x040fe2000000000b */
[C---:B------:R-:W-:Y:S01]  /*7570*/  FFMA R8, R35.reuse, R37, R8 ;  /* 0x0000002523087223 */ /* 0x040fe20000000008 */
[--C-:B------:R-:W-:Y:S02]  /*7580*/  HADD2.F32 R21, -RZ, R49.reuse.H0_H0 ;  /* 0x20000031ff157230 */ /* 0x100fe40000004100 */
[C---:B------:R-:W-:Y:S01]  /*7590*/  FFMA R9, R35.reuse, R20, R9 ;  /* 0x0000001423097223 */ /* 0x040fe20000000009 */
[----:B------:R-:W-:Y:S02]  /*75a0*/  HADD2.F32 R20, -RZ, R49.H1_H1 ;  /* 0x30000031ff147230 */ /* 0x000fe40000004100 */
[C---:B------:R-:W-:Y:S01]  /*75b0*/  FMUL R12, R32.reuse, R16 ;  /* 0x00000010200c7220 */ /* 0x040fe20000400000 */
[C---:B------:R-:W-:Y:S01]  /*75c0*/  FMUL R13, R32.reuse, R17 ;  /* 0x00000011200d7220 */ /* 0x040fe20000400000 */
[C---:B------:R-:W-:Y:S01]  /*75d0*/  FFMA R10, R35.reuse, R21, R10 ;  /* 0x00000015230a7223 */ /* 0x040fe2000000000a */
[--C-:B------:R-:W-:Y:S02]  /*75e0*/  HADD2.F32 R21, -RZ, R50.reuse.H0_H0 ;  /* 0x20000032ff157230 */ /* 0x100fe40000004100 */
[C---:B------:R-:W-:Y:S01]  /*75f0*/  FFMA R15, R35.reuse, R20, R15 ;  /* 0x00000014230f7223 */ /* 0x040fe2000000000f */
[----:B------:R-:W-:Y:S02]  /*7600*/  HADD2.F32 R20, -RZ, R50.H1_H1 ;  /* 0x30000032ff147230 */ /* 0x000fe40000004100 */
[C---:B------:R-:W-:Y:S01]  /*7610*/  FMUL R14, R32.reuse, R18 ;  /* 0x00000012200e7220 */ /* 0x040fe20000400000 */
[--C-:B------:R-:W-:Y:S02]  /*7620*/  HADD2.F32 R37, -RZ, R51.reuse.H0_H0 ;  /* 0x20000033ff257230 */ /* 0x100fe40000004100 */
[----:B------:R-:W-:Y:S01]  /*7630*/  FMUL R19, R32, R19 ;  /* 0x0000001320137220 */ /* 0x000fe20000400000 */
[----:B------:R-:W-:Y:S01]  /*7640*/  HADD2.F32 R36, -RZ, R51.H1_H1 ;  /* 0x30000033ff247230 */ /* 0x000fe20000004100 */
        /* <DEDUP_REMOVED lines=22> */
[----:B------:R-:W-:Y:S02]  /*77b0*/  UIADD3 UR12, UP0, UPT, UR50, 0x680, URZ ;  /* 0x00000680320c7890 */ /* 0x000fe4000ff1e0ff */
[----:B------:R-:W-:Y:S02]  /*77c0*/  UIADD3 UR9, UPT, UPT, UR41, 0x10, URZ ;  /* 0x0000001029097890 */ /* 0x000fe4000fffe0ff */
[----:B------:R-:W-:Y:S02]  /*77d0*/  UIADD3 UR8, UPT, UPT, UR44, 0x1200, URZ ;  /* 0x000012002c087890 */ /* 0x000fe4000fffe0ff */
[----:B------:R-:W-:Y:S01]  /*77e0*/  UIADD3.X UR13, UPT, UPT, URZ, UR51, URZ, UP0, !UPT ;  /* 0x00000033ff0d7290 */ /* 0x000fe200087fe4ff */
[----:B------:R-:W-:Y:S01]  /*77f0*/  UMOV UR10, UR42 ;  /* 0x0000002a000a7c82 */ /* 0x000fe20008000000 */
[----:B------:R-:W-:Y:S01]  /*7800*/  UMOV UR11, UR36 ;  /* 0x00000024000b7c82 */ /* 0x000fe20008000000 */
[----:B------:R-:W-:Y:S02]  /*7810*/  UIADD3 UR5, UPT, UPT, UR41, 0x50, URZ ;  /* 0x0000005029057890 */ /* 0x000fe4000fffe0ff */
[----:B------:R-:W-:Y:S01]  /*7820*/  UIADD3 UR4, UPT, UPT, UR44, 0x1a00, URZ ;  /* 0x00001a002c047890 */ /* 0x000fe2000fffe0ff */
[----:B------:R-:W-:Y:S03]  /*7830*/  UMOV UR6, UR42 ;  /* 0x0000002a00067c82 */ /* 0x000fe60008000000 */
[----:B------:R2:W-:Y:S01]  /*7840*/  UTMASTG.3D [UR8], [UR12] ;  /* 0x000000080c0073b5 */ /* 0x0005e20008010000 */
[----:B------:R-:W-:Y:S04]  /*7850*/  UMOV UR7, UR36 ;  /* 0x0000002400077c82 */ /* 0x000fe80008000000 */
[----:B------:R2:W-:Y:S01]  /*7860*/  UTMASTG.3D [UR4], [UR12] ;  /* 0x000000040c0073b5 */ /* 0x0005e20008010000 */
[----:B------:R0:W-:Y:S01]  /*7870*/  UTMACMDFLUSH ;  /* 0x00000000000079b7 */ /* 0x0001e20000000000 */
[----:B--2---:R-:W-:Y:S04]  /*7880*/  DEPBAR.LE SB0, 0x1 ;  /* 0x000080400000791a */ /* 0x004fe80000000000 */
.L_x_131:
[----:B------:R-:W-:Y:S05]  /*7890*/  BSYNC.RECONVERGENT B0 ;  /* 0x0000000000007941 */ /* 0x000fea0003800200 */
.L_x_130:
[----:B------:R-:W-:Y:S01]  /*78a0*/  BAR.SYNC.DEFER_BLOCKING 0x1, 0x80 ;  /* 0x0042000000007b1d */ /* 0x000fe20000010000 */
[----:B------:R-:W-:Y:S04]  /*78b0*/  UIADD3 UR40, UPT, UPT, UR48, 0x1, URZ ;  /* 0x0000000130287890 */ /* 0x000fe8000fffe0ff */
[----:B------:R-:W-:Y:S04]  /*78c0*/  UISETP.NE.AND UP0, UPT, UR40, 0x4, UPT ;  /* 0x000000042800788c */ /* 0x000fe8000bf05270 */
[----:B------:R-:W-:Y:S01]  /*78d0*/  USEL UR40, UR40, URZ, UP0 ;  /* 0x000000ff28287287 */ /* 0x000fe20008000000 */
[----:B------:R2:W-:Y:S01]  /*78e0*/  @P6 SYNCS.ARRIVE.TRANS64.RED.A1T0 RZ, [R86+URZ], RZ ;  /* 0x000000ff56ff69a7 */ /* 0x0005e200081004ff */
[----:B------:R-:W-:Y:S01]  /*78f0*/  BSSY B1, `(.L_x_132) ;  /* 0x0000013000017945 */ /* 0x000fe20003800000 */
[----:B------:R-:W3:Y:S02]  /*7900*/  @P6 SYNCS.PHASECHK.TRANS64.TRYWAIT P0, [R87+URZ+0x70], R92 ;  /* 0x0000705c570065a7 */ /* 0x000ee400080011ff */
[----:B---3--:R-:W-:Y:S01]  /*7910*/  @P6 SEL R39, RZ, 0x1, !P0 ;  /* 0x00000001ff276807 */ /* 0x008fe20004000000 */
[----:B--2---:R-:W-:Y:S06]  /*7920*/  @!P6 BRA `(.L_x_133) ;  /* 0x00000000003ce947 */ /* 0x004fec0003800000 */
[----:B------:R-:W-:Y:S01]  /*7930*/  ISETP.NE.AND P1, PT, R84, RZ, PT ;  /* 0x000000ff5400720c */ /* 0x000fe20003f25270 */
[----:B------:R-:W-:Y:S01]  /*7940*/  BSSY B0, `(.L_x_134) ;  /* 0x0000009000007945 */ /* 0x000fe20003800000 */
[----:B------:R-:W-:Y:S11]  /*7950*/  ISETP.NE.AND P0, PT, R39, RZ, PT ;  /* 0x000000ff2700720c */ /* 0x000ff60003f05270 */
[----:B------:R-:W-:Y:S05]  /*7960*/  @P1 IMAD R2, R38, 0x1000, R81 ;  /* 0x0000100026021824 */ /* 0x000fea00078e0251 */
[----:B------:R-:W-:Y:S05]  /*7970*/  @P1 IADD3 R0, PT, PT, R2, UR44, RZ ;  /* 0x0000002c02001c10 */ /* 0x000fea000fffe0ff */
[----:B------:R-:W-:Y:S01]  /*7980*/  @P1 IMAD.IADD R0, R85, 0x1, R0 ;  /* 0x0000000155001824 */ /* 0x000fe200078e0200 */
[----:B------:R-:W-:Y:S06]  /*7990*/  @P0 BRA `(.L_x_135) ;  /* 0x00000000000c0947 */ /* 0x000fec0003800000 */
[----:B------:R-:W-:Y:S04]  /*79a0*/  SHF.L.U32 R4, R75, 0x1f, RZ ;  /* 0x0000001f4b047819 */ /* 0x000fe800000006ff */
[----:B------:R-:W2:Y:S02]  /*79b0*/  SYNCS.PHASECHK.TRANS64.TRYWAIT P0, [R87+URZ+0x70], R4 ;  /* 0x00007004570075a7 */ /* 0x000ea400080011ff */
[----:B--2---:R-:W-:Y:S05]  /*79c0*/  @!P0 BRA `(.L_x_136) ;  /* 0x0000002000408947 */ /* 0x004fea0003800000 */
.L_x_135:
[----:B------:R-:W-:Y:S05]  /*79d0*/  BSYNC B0 ;  /* 0x0000000000007941 */ /* 0x000fea0003800000 */
.L_x_134:
[----:B------:R-:W-:Y:S02]  /*79e0*/  ISETP.NE.AND P0, PT, R84, RZ, PT ;  /* 0x000000ff5400720c */ /* 0x000fe40003f05270 */
[----:B------:R-:W-:Y:S11]  /*79f0*/  IADD3 R38, PT, PT, R38, 0x1, RZ ;  /* 0x0000000126267810 */ /* 0x000ff60007ffe0ff */
[----:B------:R3:W4:Y:S04]  /*7a00*/  @P0 LDS.128 R40, [R2+UR44+0x200] ;  /* 0x0002002c02280984 */ /* 0x0007280008000c00 */
[----:B------:R3:W1:Y:S02]  /*7a10*/  @P0 LDS.128 R48, [R0+0x200] ;  /* 0x0002000000300984 */ /* 0x0006640000000c00 */
.L_x_133:
[----:B------:R-:W-:Y:S05]  /*7a20*/  BSYNC B1 ;  /* 0x0000000000017941 */ /* 0x000fea0003800000 */
.L_x_132:
[----:B------:R-:W-:Y:S05]  /*7a30*/  VIADD R3, R34, 0x20 ;  /* 0x0000002022037836 */ /* 0x000fea0000000000 */
[----:B------:R-:W-:Y:S04]  /*7a40*/  SHF.R.U32.HI R3, RZ, 0x15, R3 ;  /* 0x00000015ff037819 */ /* 0x000fe80000011603 */
[----:B------:R-:W-:Y:S11]  /*7a50*/  LOP3.LUT P0, RZ, R3, 0x3, R70, 0x48, !PT ;  /* 0x0000000303ff7812 */ /* 0x000ff60007804846 */
[----:B------:R-:W-:Y:S02]  /*7a60*/  @!UPT UIADD3 URZ, UPT, UPT, URZ, URZ, URZ ;  /* 0x000000fffffff290 */ /* 0x000fe4000fffe0ff */
[----:B------:R-:W-:Y:S05]  /*7a70*/  @!P0 BRA `(.L_x_137) ;  /* 0x0000000000408947 */ /* 0x000fea0003800000 */
[----:B------:R-:W5:Y:S01]  /*7a80*/  LDCU.64 UR8, c[0x4][0x70] ;  /* 0x01000e00ff0877ac */ /* 0x000f620008000a00 */
[----:B------:R-:W-:Y:S01]  /*7a90*/  MOV R3, 0x0 ;  /* 0x0000000000037802 */ /* 0x000fe20000000f00 */
[----:B------:R-:W-:Y:S02]  /*7aa0*/  HFMA2 R12, -RZ, RZ, 0, 5.9604644775390625e-08 ;  /* 0x00000001ff0c7431 */ /* 0x000fe400000001ff */
[----:B------:R-:W-:Y:S02]  /*7ab0*/  IMAD.MOV.U32 R8, RZ, RZ, 0x192 ;  /* 0x00000192ff087424 */ /* 0x000fe400078e00ff */
[----:B------:R-:W-:Y:S01]  /*7ac0*/  IMAD.MOV.U32 R13, RZ, RZ, RZ ;  /* 0x000000ffff0d7224 */ /* 0x000fe200078e00ff */
[----:B------:R-:W4:Y:S01]  /*7ad0*/  LDCU.64 UR6, c[0x4][0x78] ;  /* 0x01000f00ff0677ac */ /* 0x000f220008000a00 */
[----:B---3--:R-:W3:Y:S01]  /*7ae0*/  LDC.64 R2, c[0x4][R3] ;  /* 0x0100000003027b82 */ /* 0x008ee20000000a00 */
[----:B------:R-:W1:Y:S01]  /*7af0*/  LDCU.64 UR4, c[0x4][0x10] ;  /* 0x01000200ff0477ac */ /* 0x000e620008000a00 */
[----:B-----5:R-:W-:Y:S01]  /*7b00*/  MOV R5, UR9 ;  /* 0x0000000900057c02 */ /* 0x020fe20008000f00 */
[----:B--2---:R-:W-:Y:S01]  /*7b10*/  IMAD.U32 R4, RZ, RZ, UR8 ;  /* 0x00000008ff047e24 */ /* 0x004fe2000f8e00ff */
[----:B----4-:R-:W-:Y:S01]  /*7b20*/  MOV R7, UR7 ;  /* 0x0000000700077c02 */ /* 0x010fe20008000f00 */
[----:B------:R-:W-:Y:S01]  /*7b30*/  IMAD.U32 R6, RZ, RZ, UR6 ;  /* 0x00000006ff067e24 */ /* 0x000fe2000f8e00ff */
[----:B-1----:R-:W-:Y:S01]  /*7b40*/  MOV R11, UR5 ;  /* 0x00000005000b7c02 */ /* 0x002fe20008000f00 */
[----:B------:R-:W-:Y:S02]  /*7b50*/  IMAD.U32 R10, RZ, RZ, UR4 ;  /* 0x00000004ff0a7e24 */ /* 0x000fe4000f8e00ff */
[----:B------:R-:W-:Y:S07]  /*7b60*/  LEPC R20, `(.L_x_137) ;  /* 0x000000001014794e */ /* 0x000fee0000000000 */
[----:B---3--:R-:W-:Y:S05]  /*7b70*/  CALL.ABS.NOINC R2 ;  /* 0x0000000002007343 */ /* 0x008fea0003c00000 */
.L_x_137:
        /* <DEDUP_REMOVED lines=8> */
[----:B--2---:R-:W-:Y:S01]  /*7c00*/  MOV R87, UR37 ;  /* 0x0000002500577c02 */ /* 0x004fe20008000f00 */
[----:B-1----:R-:W-:Y:S01]  /*7c10*/  HADD2.F32 R37, -RZ, R48.H0_H0 ;  /* 0x20000030ff257230 */ /* 0x002fe20000004100 */
[----:B------:R-:W-:Y:S01]  /*7c20*/  @P6 LEA R86, R86, UR44, 0x3 ;  /* 0x0000002c56566c11 */ /* 0x000fe2000f8e18ff */
[----:B------:R-:W-:Y:S01]  /*7c30*/  BSSY.RECONVERGENT B0, `(.L_x_138) ;  /* 0x0000052000007945 */ /* 0x000fe20003800200 */
[----:B------:R-:W-:Y:S02]  /*7c40*/  LEA R92, R38, UR44, 0x3 ;  /* 0x0000002c265c7c11 */ /* 0x000fe4000f8e18ff */
[----:B------:R-:W-:Y:S01]  /*7c50*/  @P6 IADD3 R86, PT, PT, R86, 0x90, RZ ;  /* 0x0000009056566810 */ /* 0x000fe20007ffe0ff */
[----:B------:R-:W3:Y:S03]  /*7c60*/  LDTM.x16 R4, tmem[UR4+0x20] ;  /* 0x00002004000479ee */ /* 0x000ee60008240000 */
[----:B------:R-:W-:Y:S02]  /*7c70*/  @P6 PRMT R86, R87, 0x654, R86 ;  /* 0x0000065457566816 */ /* 0x000fe40000000056 */
[----:B------:R-:W-:Y:S01]  /*7c80*/  @P6 SHF.L.U32 R87, R75, 0x1f, RZ ;  /* 0x0000001f4b576819 */ /* 0x000fe200000006ff */
[C---:B---3--:R-:W-:Y:S01]  /*7c90*/  FMUL R0, R32.reuse, R4 ;  /* 0x0000000420007220 */ /* 0x048fe20000400000 */
        /* <DEDUP_REMOVED lines=75> */
.L_x_139:
[----:B------:R-:W-:Y:S05]  /*8150*/  BSYNC.RECONVERGENT B0 ;  /* 0x0000000000007941 */ /* 0x000fea0003800200 */
.L_x_138:
        /* <DEDUP_REMOVED lines=19> */
.L_x_143:
[----:B------:R-:W-:Y:S05]  /*8290*/  BSYNC B0 ;  /* 0x0000000000007941 */ /* 0x000fea0003800000 */
.L_x_142:
[----:B------:R-:W-:Y:S11]  /*82a0*/  ISETP.NE.AND P0, PT, R84, RZ, PT ;  /* 0x000000ff5400720c */ /* 0x000ff60003f05270 */
[----:B------:R-:W-:Y:S02]  /*82b0*/  @!UPT UIADD3 URZ, UPT, UPT, URZ, URZ, URZ ;  /* 0x000000fffffff290 */ /* 0x000fe4000fffe0ff */
[----:B------:R3:W4:Y:S04]  /*82c0*/  @P0 LDS.128 R40, [R38+UR44+0x200] ;  /* 0x0002002c26280984 */ /* 0x0007280008000c00 */
[----:B------:R3:W1:Y:S02]  /*82d0*/  @P0 LDS.128 R48, [R85+0x200] ;  /* 0x0002000055300984 */ /* 0x0006640000000c00 */
.L_x_141:
[----:B------:R-:W-:Y:S05]  /*82e0*/  BSYNC B1 ;  /* 0x0000000000017941 */ /* 0x000fea0003800000 */
.L_x_140:
        /* <DEDUP_REMOVED lines=11> */
[----:B------:R-:W1:Y:S01]  /*83a0*/  LDC.64 R2, c[0x4][R3] ;  /* 0x0100000003027b82 */ /* 0x000e620000000a00 */
[----:B------:R-:W3:Y:S01]  /*83b0*/  LDCU.64 UR4, c[0x4][0x10] ;  /* 0x01000200ff0477ac */ /* 0x000ee20008000a00 */
[----:B--2---:R-:W-:Y:S01]  /*83c0*/  MOV R5, UR9 ;  /* 0x0000000900057c02 */ /* 0x004fe20008000f00 */
[----:B------:R-:W-:Y:S01]  /*83d0*/  IMAD.U32 R4, RZ, RZ, UR8 ;  /* 0x00000008ff047e24 */ /* 0x000fe2000f8e00ff */
[----:B-----5:R-:W-:Y:S01]  /*83e0*/  MOV R7, UR7 ;  /* 0x0000000700077c02 */ /* 0x020fe20008000f00 */
[----:B------:R-:W-:Y:S01]  /*83f0*/  IMAD.U32 R6, RZ, RZ, UR6 ;  /* 0x00000006ff067e24 */ /* 0x000fe2000f8e00ff */
[----:B---3--:R-:W-:Y:S01]  /*8400*/  MOV R11, UR5 ;  /* 0x00000005000b7c02 */ /* 0x008fe20008000f00 */
[----:B------:R-:W-:Y:S02]  /*8410*/  IMAD.U32 R10, RZ, RZ, UR4 ;  /* 0x00000004ff0a7e24 */ /* 0x000fe4000f8e00ff */
[----:B------:R-:W-:Y:S07]  /*8420*/  LEPC R20, `(.L_x_145) ;  /* 0x000000001014794e */ /* 0x000fee0000000000 */
[----:B-1--4-:R-:W-:Y:S05]  /*8430*/  CALL.ABS.NOINC R2 ;  /* 0x0000000002007343 */ /* 0x012fea0003c00000 */
.L_x_145:
[----:B------:R-:W-:Y:S01]  /*8440*/  ISETP.NE.AND P0, PT, R76, RZ, PT ;  /* 0x000000ff4c00720c */ /* 0x000fe20003f05270 */
[----:B------:R-:W-:Y:S05]  /*8450*/  WARPSYNC.ALL ;  /* 0x0000000000007948 */ /* 0x000fea0003800000 */
[----:B------:R-:W-:Y:S01]  /*8460*/  R2UR UR4, R34 ;  /* 0x00000000220472ca */ /* 0x000fe200000e0000 */
[--C-:B----4-:R-:W-:Y:S01]  /*8470*/  HADD2.F32 R20, -RZ, R40.reuse.H0_H0 ;  /* 0x20000028ff147230 */ /* 0x110fe20000004100 */
[----:B------:R-:W-:Y:S01]  /*8480*/  IADD3 R78, PT, PT, R78, 0x100, RZ ;  /* 0x000001004e4e7810 */ /* 0x000fe20007ffe0ff */
[----:B------:R-:W-:Y:S01]  /*8490*/  HADD2.F32 R36, -RZ, R40.H1_H1 ;  /* 0x30000028ff247230 */ /* 0x000fe20000004100 */
[----:B------:R-:W-:Y:S01]  /*84a0*/  BSSY.RECONVERGENT B0, `(.L_x_146) ;  /* 0x0000053000007945 */ /* 0x000fe20003800200 */
[--C-:B------:R-:W-:Y:S01]  /*84b0*/  HADD2.F32 R21, -RZ, R41.reuse.H0_H0 ;  /* 0x20000029ff157230 */ /* 0x100fe20000004100 */
[----:B------:R-:W-:Y:S01]  /*84c0*/  LOP3.LUT R78, R78, 0xfefffff8, RZ, 0xc0, !PT ;  /* 0xfefffff84e4e7812 */ /* 0x000fe200078ec0ff */
[----:B---3--:R-:W-:Y:S02]  /*84d0*/  HADD2.F32 R38, -RZ, R41.H1_H1 ;  /* 0x30000029ff267230 */ /* 0x008fe40000004100 */
[--C-:B------:R-:W-:Y:S02]  /*84e0*/  HADD2.F32 R37, -RZ, R42.reuse.H0_H0 ;  /* 0x2000002aff257230 */ /* 0x100fe40000004100 */
[----:B------:R-:W-:Y:S02]  /*84f0*/  HADD2.F32 R40, -RZ, R42.H1_H1 ;  /* 0x3000002aff287230 */ /* 0x000fe40000004100 */
[----:B------:R-:W2:Y:S01]  /*8500*/  LDTM.x16 R4, tmem[UR4+0x30] ;  /* 0x00003004000479ee */ /* 0x000ea20008240000 */
[----:B------:R-:W-:Y:S01]  /*8510*/  NOP ;  /* 0x0000000000007918 */ /* 0x000fe20000000000 */
[----:B--2---:R2:W-:Y:S01]  /*8520*/  SYNCS.ARRIVE.TRANS64.RED.A1T0 RZ, [R78+URZ], RZ ;  /* 0x000000ff4eff79a7 */ /* 0x0045e200081004ff */
[--C-:B------:R-:W-:Y:S02]  /*8530*/  HADD2.F32 R39, -RZ, R43.reuse.H0_H0 ;  /* 0x2000002bff277230 */ /* 0x100fe40000004100 */
[----:B------:R-:W-:Y:S02]  /*8540*/  HADD2.F32 R42, -RZ, R43.H1_H1 ;  /* 0x3000002bff2a7230 */ /* 0x000fe40000004100 */
[--C-:B-1----:R-:W-:Y:S02]  /*8550*/  HADD2.F32 R41, -RZ, R48.reuse.H0_H0 ;  /* 0x20000030ff297230 */ /* 0x102fe40000004100 */
[----:B------:R-:W-:Y:S02]  /*8560*/  HADD2.F32 R43, -RZ, R48.H1_H1 ;  /* 0x30000030ff2b7230 */ /* 0x000fe40000004100 */
[--C-:B------:R-:W-:Y:S02]  /*8570*/  HADD2.F32 R44, -RZ, R49.reuse.H0_H0 ;  /* 0x20000031ff2c7230 */ /* 0x100fe40000004100 */
[----:B------:R-:W-:Y:S02]  /*8580*/  HADD2.F32 R46, -RZ, R49.H1_H1 ;  /* 0x30000031ff2e7230 */ /* 0x000fe40000004100 */
[--C-:B------:R-:W-:Y:S02]  /*8590*/  HADD2.F32 R45, -RZ, R50.reuse.H0_H0 ;  /* 0x20000032ff2d7230 */ /* 0x100fe40000004100 */
[----:B------:R-:W-:Y:S02]  /*85a0*/  HADD2.F32 R48, -RZ, R50.H1_H1 ;  /* 0x30000032ff307230 */ /* 0x000fe40000004100 */
[--C-:B------:R-:W-:Y:S02]  /*85b0*/  HADD2.F32 R47, -RZ, R51.reuse.H0_H0 ;  /* 0x20000033ff2f7230 */ /* 0x100fe40000004100 */
[----:B------:R-:W-:Y:S02]  /*85c0*/  HADD2.F32 R50, -RZ, R51.H1_H1 ;  /* 0x30000033ff327230 */ /* 0x000fe40000004100 */
[C---:B------:R-:W-:Y:S01]  /*85d0*/  FMUL R4, R32.reuse, R4 ;  /* 0x0000000420047220 */ /* 0x040fe20000400000 */
[C---:B------:R-:W-:Y:S01]  /*85e0*/  FMUL R5, R32.reuse, R5 ;  /* 0x0000000520057220 */ /* 0x040fe20000400000 */
[C---:B------:R-:W-:Y:S01]  /*85f0*/  FMUL R6, R32.reuse, R6 ;  /* 0x0000000620067220 */ /* 0x040fe20000400000 */
[C---:B------:R-:W-:Y:S01]  /*8600*/  FMUL R7, R32.reuse, R7 ;  /* 0x0000000720077220 */ /* 0x040fe20000400000 */
[C---:B------:R-:W-:Y:S01]  /*8610*/  FFMA R4, R35.reuse, R20, R4 ;  /* 0x0000001423047223 */ /* 0x040fe20000000004 */
        /* <DEDUP_REMOVED lines=21> */
[----:B------:R-:W-:Y:S01]  /*8770*/  FFMA R15, R35, R46, R15 ;  /* 0x0000002e230f7223 */ /* 0x000fe2000000000f */
        /* <DEDUP_REMOVED lines=20> */
[----:B-1----:R-:W1:Y:S02]  /*88c0*/  FENCE.VIEW.ASYNC.S ;  /* 0x00000000000073c6 */ /* 0x002e640000000000 */
[----:B-1----:R-:W-:Y:S06]  /*88d0*/  BAR.SYNC.DEFER_BLOCKING 0x1, 0x80 ;  /* 0x0042000000007b1d */ /* 0x002fec0000010000 */
        /* <DEDUP_REMOVED lines=14> */
[----:B-1----:R-:W-:Y:S04]  /*89c0*/  DEPBAR.LE SB0, 0x1 ;  /* 0x000080400000791a */ /* 0x002fe80000000000 */
.L_x_147:
[----:B------:R-:W-:Y:S05]  /*89d0*/  BSYNC.RECONVERGENT B0 ;  /* 0x0000000000007941 */ /* 0x000fea0003800200 */
.L_x_146:
[----:B------:R-:W-:Y:S01]  /*89e0*/  BAR.SYNC.DEFER_BLOCKING 0x1, 0x80 ;  /* 0x0042000000007b1d */ /* 0x000fe20000010000 */
[----:B------:R-:W-:Y:S01]  /*89f0*/  UISETP.NE.AND UP0, UPT, UR45, -0x4, UPT ;  /* 0xfffffffc2d00788c */ /* 0x000fe2000bf05270 */
[----:B------:R-:W-:Y:S08]  /*8a00*/  IADD3 R0, PT, PT, R30, 0x1, RZ ;  /* 0x000000011e007810 */ /* 0x000ff00007ffe0ff */
[----:B------:R-:W-:Y:S05]  /*8a10*/  BRA.U !UP0, `(.L_x_148) ;  /* 0x0000000108287547 */ /* 0x000fea000b800000 */
[----:B------:R-:W-:Y:S01]  /*8a20*/  ISETP.NE.AND P0, PT, R82, RZ, PT ;  /* 0x000000ff5200720c */ /* 0x000fe20003f05270 */
[----:B------:R-:W-:Y:S01]  /*8a30*/  IMAD.U32 R3, RZ, RZ, UR48 ;  /* 0x00000030ff037e24 */ /* 0x000fe2000f8e00ff */
[----:B------:R-:W-:Y:S01]  /*8a40*/  UIADD3 UR48, UPT, UPT, UR48, 0x1, URZ ;  /* 0x0000000130307890 */ /* 0x000fe2000fffe0ff */
[----:B------:R-:W-:Y:S03]  /*8a50*/  IMAD.U32 R2, RZ, RZ, UR37 ;  /* 0x00000025ff027e24 */ /* 0x000fe6000f8e00ff */
[----:B------:R-:W-:Y:S04]  /*8a60*/  UISETP.NE.AND UP0, UPT, UR48, 0x4, UPT ;  /* 0x000000043000788c */ /* 0x000fe8000bf05270 */
[----:B------:R-:W-:Y:S03]  /*8a70*/  USEL UR48, UR48, URZ, UP0 ;  /* 0x000000ff30307287 */ /* 0x000fe60008000000 */
[----:B------:R-:W-:Y:S05]  /*8a80*/  @P0 LEA R3, R3, UR44, 0x3 ;  /* 0x0000002c03030c11 */ /* 0x000fea000f8e18ff */
[----:B------:R-:W-:Y:S05]  /*8a90*/  @P0 VIADD R3, R3, 0x90 ;  /* 0x0000009003030836 */ /* 0x000fea0000000000 */
[----:B------:R-:W-:Y:S04]  /*8aa0*/  @P0 PRMT R2, R2, 0x654, R3 ;  /* 0x0000065402020816 */ /* 0x000fe80000000003 */
[----:B------:R1:W-:Y:S03]  /*8ab0*/  @P0 SYNCS.ARRIVE.TRANS64.RED.A1T0 RZ, [R2+URZ], RZ ;  /* 0x000000ff02ff09a7 */ /* 0x0003e600081004ff */
.L_x_148:
[----:B------:R-:W-:Y:S01]  /*8ac0*/  ISETP.NE.AND P2, PT, R77, RZ, PT ;  /* 0x000000ff4d00720c */ /* 0x000fe20003f45270 */
[----:B------:R-:W-:Y:S01]  /*8ad0*/  UIADD3 UR45, UPT, UPT, UR45, 0x4, URZ ;  /* 0x000000042d2d7890 */ /* 0x000fe2000fffe0ff */
[----:B------:R-:W-:Y:S01]  /*8ae0*/  ISETP.NE.AND P0, PT, R80, 0x2, PT ;  /* 0x000000025000780c */ /* 0x000fe20003f05270 */
[----:B------:R-:W-:Y:S01]  /*8af0*/  IMAD.IADD R20, R29, 0x1, R62 ;  /* 0x000000011d147824 */ /* 0x000fe200078e023e */
[----:B------:R-:W-:Y:S01]  /*8b00*/  ISETP.NE.AND P1, PT, R0, 0x4, PT ;  /* 0x000000040000780c */ /* 0x000fe20003f25270 */
[----:B------:R-:W-:Y:S01]  /*8b10*/  IMAD.IADD R21, R31, 0x1, R64 ;  /* 0x000000011f157824 */ /* 0x000fe200078e0240 */
[----:B-1----:R-:W-:Y:S02]  /*8b20*/  SEL R2, RZ, 0x1, P0 ;  /* 0x00000001ff027807 */ /* 0x002fe40000000000 */
[----:B------:R-:W-:Y:S02]  /*8b30*/  SEL R3, RZ, 0x1, P1 ;  /* 0x00000001ff037807 */ /* 0x000fe40000800000 */
[----:B------:R-:W-:Y:S02]  /*8b40*/  LOP3.LUT R73, R73, R2, RZ, 0x3c, !PT ;  /* 0x0000000249497212 */ /* 0x000fe400078e3cff */
[----:B------:R-:W-:Y:S02]  /*8b50*/  LOP3.LUT R74, R74, R3, RZ, 0x3c, !PT ;  /* 0x000000034a4a7212 */ /* 0x000fe400078e3cff */
[----:B------:R-:W-:Y:S02]  /*8b60*/  @P2 R2UR UR36, R72 ;  /* 0x00000000482422ca */ /* 0x000fe400000e0000 */
[----:B------:R-:W-:Y:S02]  /*8b70*/  SEL R80, R80, RZ, P0 ;  /* 0x000000ff50507207 */ /* 0x000fe40000000000 */
[----:B------:R-:W-:Y:S01]  /*8b80*/  SEL R30, R0, RZ, P1 ;  /* 0x000000ff001e7207 */ /* 0x000fe20000800000 */
[----:B------:R-:W-:Y:S10]  /*8b90*/  @P2 BRA `(.L_x_149) ;  /* 0xffffffcc00e42947 */ /* 0x000ff4000383ffff */
[----:B------:R-:W1:Y:S01]  /*8ba0*/  LDCU.64 UR6, c[0x0][0x888] ;  /* 0x00011100ff0677ac */ /* 0x000e620008000a00 */
[----:B------:R-:W3:Y:S01]  /*8bb0*/  LDCU.64 UR4, c[0x0][0x890] ;  /* 0x00011200ff0477ac */ /* 0x000ee20008000a00 */
[----:B-1----:R-:W-:Y:S02]  /*8bc0*/  ISETP.NE.U32.AND P2, PT, RZ, UR6, PT ;  /* 0x00000006ff007c0c */ /* 0x002fe4000bf45070 */
[----:B---3--:R-:W-:Y:S02]  /*8bd0*/  ISETP.NE.U32.AND P1, PT, RZ, UR4, PT ;  /* 0x00000004ff007c0c */ /* 0x008fe4000bf25070 */
[----:B------:R-:W-:Y:S02]  /*8be0*/  ISETP.NE.AND.EX P2, PT, RZ, UR7, PT, P2 ;  /* 0x00000007ff007c0c */ /* 0x000fe4000bf45320 */
[----:B------:R-:W-:-:S13]  /*8bf0*/  ISETP.NE.AND.EX P0, PT, RZ, UR5, PT, P1 ;  /* 0x00000005ff007c0c */ /* 0x000fda000bf05310 */
[----:B------:R-:W-:Y:S05]  /*8c00*/  @P2 BRA P0, `(.L_x_150) ;  /* 0x00000000003c2947 */ /* 0x000fea0000000000 */
[----:B------:R-:W-:-:S13]  /*8c10*/  ISETP.NE.AND.EX P1, PT, RZ, UR5, PT, P1 ;  /* 0x00000005ff007c0c */ /* 0x000fda000bf25310 */
[----:B------:R-:W-:Y:S05]  /*8c20*/  @P1 BRA `(.L_x_151) ;  /* 0x00000000000c1947 */ /* 0x000fea0003800000 */
[----:B------:R-:W-:-:S13]  /*8c30*/  FSETP.NEU.AND P0, PT, R35, RZ, PT ;  /* 0x000000ff2300720b */ /* 0x000fda0003f0d000 */
[----:B------:R-:W-:Y:S05]  /*8c40*/  @!P0 EXIT ;  /* 0x000000000000894d */ /* 0x000fea0003800000 */
[----:B------:R-:W-:Y:S05]  /*8c50*/  BRA `(.L_x_150) ;  /* 0x0000000000287947 */ /* 0x000fea0003800000 */
.L_x_151:
[----:B------:R-:W-:Y:S01]  /*8c60*/  ISETP.NE.AND P0, PT, R79, RZ, PT ;  /* 0x000000ff4f00720c */ /* 0x000fe20003f05270 */
[----:B------:R-:W-:-:S12]  /*8c70*/  BSSY.RECONVERGENT B0, `(.L_x_150) ;  /* 0x0000008000007945 */ /* 0x000fd80003800200 */
[----:B------:R-:W-:Y:S05]  /*8c80*/  @P0 BRA `(.L_x_152) ;  /* 0x0000000000100947 */ /* 0x000fea0003800000 */
[----:B------:R-:W-:-:S04]  /*8c90*/  ISETP.NE.U32.AND P0, PT, RZ, UR6, PT ;  /* 0x00000006ff007c0c */ /* 0x000fc8000bf05070 */
[----:B------:R-:W-:-:S13]  /*8ca0*/  ISETP.NE.AND.EX P0, PT, RZ, UR7, PT, P0 ;  /* 0x00000007ff007c0c */ /* 0x000fda000bf05300 */
[----:B------:R-:W-:Y:S05]  /*8cb0*/  @!P0 EXIT ;  /* 0x000000000000894d */ /* 0x000fea0003800000 */
[----:B------:R-:W-:Y:S05]  /*8cc0*/  BRA `(.L_x_153) ;  /* 0x0000000000087947 */ /* 0x000fea0003800000 */
.L_x_152:
[----:B------:R-:W-:-:S13]  /*8cd0*/  FSETP.NEU.AND P0, PT, R35, RZ, PT ;  /* 0x000000ff2300720b */ /* 0x000fda0003f0d000 */
[----:B------:R-:W-:Y:S05]  /*8ce0*/  @!P0 EXIT ;  /* 0x000000000000894d */ /* 0x000fea0003800000 */
.L_x_153:
[----:B------:R-:W-:Y:S05]  /*8cf0*/  BSYNC.RECONVERGENT B0 ;  /* 0x0000000000007941 */ /* 0x000fea0003800200 */
.L_x_150:
[----:B------:R-:W-:Y:S01]  /*8d00*/  ULEA UR4, UR48, UR44, 0x3 ;  /* 0x0000002c30047291 */ /* 0x000fe2000f8e18ff */
[----:B------:R-:W-:-:S04]  /*8d10*/  DEPBAR.LE SB0, 0x0 ;  /* 0x000080000000791a */ /* 0x000fc80000000000 */
[----:B------:R-:W-:-:S04]  /*8d20*/  UIADD3 UR4, UPT, UPT, UR4, 0x90, URZ ;  /* 0x0000009004047890 */ /* 0x000fc8000fffe0ff */
[----:B------:R-:W-:-:S09]  /*8d30*/  UPRMT UR4, UR37, 0x654, UR4 ;  /* 0x0000065425047896 */ /* 0x000fd20008000004 */
[----:B------:R-:W-:Y:S01]  /*8d40*/  SYNCS.ARRIVE.TRANS64.RED.A1T0 RZ, [UR4], RZ ;  /* 0x000000ffffff79a7 */ /* 0x000fe20008100404 */
[----:B------:R-:W-:Y:S05]  /*8d50*/  EXIT ;  /* 0x000000000000794d */ /* 0x000fea0003800000 */
.L_x_24:
[----:B--2---:R2:W4:Y:S02]  /*8d60*/  SYNCS.PHASECHK.TRANS64.TRYWAIT P0, [R3+URZ+0x130], R2 ;  /* 0x00013002030075a7 */ /* 0x00452400080011ff */
[----:B----4-:R-:W-:Y:S05]  /*8d70*/  @!P0 NANOSLEEP.SYNCS 0x989680 ;  /* 0x009896800000895d */ /* 0x010fea0003900000 */
[----:B------:R-:W4:Y:S02]  /*8d80*/  @!P0 SYNCS.PHASECHK.TRANS64 P0, [R3+URZ+0x130], R2 ;  /* 0x00013002030085a7 */ /* 0x000f2400080010ff */
[----:B----4-:R-:W-:Y:S05]  /*8d90*/  @!P0 BRA `(.L_x_24) ;  /* 0xfffffffc00f08947 */ /* 0x010fea000383ffff */
[----:B------:R-:W-:Y:S05]  /*8da0*/  BRA `(.L_x_154) ;  /* 0xffffff8c004c7947 */ /* 0x000fea000383ffff */
.L_x_27:
[----:B-1----:R-:W-:-:S07]  /*8db0*/  MOV R2, UR33 ;  /* 0x0000002100027c02 */ /* 0x002fce0008000f00 */
.L_x_155:
[----:B-1----:R1:W2:Y:S02]  /*8dc0*/  SYNCS.PHASECHK.TRANS64.TRYWAIT P0, [R2+URZ+0x38], R5 ;  /* 0x00003805020075a7 */ /* 0x0022a400080011ff */
[----:B--2---:R-:W-:Y:S05]  /*8dd0*/  @!P0 NANOSLEEP.SYNCS 0x989680 ;  /* 0x009896800000895d */ /* 0x004fea0003900000 */
[----:B------:R-:W2:Y:S02]  /*8de0*/  @!P0 SYNCS.PHASECHK.TRANS64 P0, [R2+URZ+0x38], R5 ;  /* 0x00003805020085a7 */ /* 0x000ea400080010ff */
[----:B--2---:R-:W-:Y:S05]  /*8df0*/  @!P0 BRA `(.L_x_155) ;  /* 0xfffffffc00f08947 */ /* 0x004fea000383ffff */
[----:B------:R-:W-:Y:S05]  /*8e00*/  BRA `(.L_x_26) ;  /* 0xffffff8c00b47947 */ /* 0x000fea000383ffff */
.L_x_34:
[----:B-1----:R-:W-:-:S07]  /*8e10*/  MOV R2, UR33 ;  /* 0x0000002100027c02 */ /* 0x002fce0008000f00 */
.L_x_156:
[----:B-1----:R1:W2:Y:S02]  /*8e20*/  SYNCS.PHASECHK.TRANS64.TRYWAIT P0, [R2+URZ+0x38], R5 ;  /* 0x00003805020075a7 */ /* 0x0022a400080011ff */
[----:B--2---:R-:W-:Y:S05]  /*8e30*/  @!P0 NANOSLEEP.SYNCS 0x989680 ;  /* 0x009896800000895d */ /* 0x004fea0003900000 */
[----:B------:R-:W2:Y:S02]  /*8e40*/  @!P0 SYNCS.PHASECHK.TRANS64 P0, [R2+URZ+0x38], R5 ;  /* 0x00003805020085a7 */ /* 0x000ea400080010ff */
[----:B--2---:R-:W-:Y:S05]  /*8e50*/  @!P0 BRA `(.L_x_156) ;  /* 0xfffffffc00f08947 */ /* 0x004fea000383ffff */
[----:B------:R-:W-:Y:S05]  /*8e60*/  BRA `(.L_x_33) ;  /* 0xffffff9000847947 */ /* 0x000fea000383ffff */
.L_x_41:
[----:B-1----:R1:W2:Y:S02]  /*8e70*/  SYNCS.PHASECHK.TRANS64.TRYWAIT P0, [R2+URZ+0xc0], R3 ;  /* 0x0000c003020075a7 */ /* 0x0022a400080011ff */
[----:B--2---:R-:W-:Y:S05]  /*8e80*/  @!P0 NANOSLEEP.SYNCS 0x989680 ;  /* 0x009896800000895d */ /* 0x004fea0003900000 */
[----:B------:R-:W2:Y:S02]  /*8e90*/  @!P0 SYNCS.PHASECHK.TRANS64 P0, [R2+URZ+0xc0], R3 ;  /* 0x0000c003020085a7 */ /* 0x000ea400080010ff */
[----:B--2---:R-:W-:Y:S05]  /*8ea0*/  @!P0 BRA `(.L_x_41) ;  /* 0xfffffffc00f08947 */ /* 0x004fea000383ffff */
[----:B------:R-:W-:Y:S05]  /*8eb0*/  BRA `(.L_x_157) ;  /* 0xffffff9400547947 */ /* 0x000fea000383ffff */
.L_x_45:
[----:B---3--:R-:W-:-:S07]  /*8ec0*/  MOV R0, UR4 ;  /* 0x0000000400007c02 */ /* 0x008fce0008000f00 */
.L_x_158:
[----:B-1----:R1:W2:Y:S02]  /*8ed0*/  SYNCS.PHASECHK.TRANS64.TRYWAIT P0, [R0+URZ], R3 ;  /* 0x00000003000075a7 */ /* 0x0022a400080011ff */
[----:B--2---:R-:W-:Y:S05]  /*8ee0*/  @!P0 NANOSLEEP.SYNCS 0x989680 ;  /* 0x009896800000895d */ /* 0x004fea0003900000 */
[----:B------:R-:W2:Y:S02]  /*8ef0*/  @!P0 SYNCS.PHASECHK.TRANS64 P0, [R0+URZ], R3 ;  /* 0x00000003000085a7 */ /* 0x000ea400080010ff */
[----:B--2---:R-:W-:Y:S05]  /*8f00*/  @!P0 BRA `(.L_x_158) ;  /* 0xfffffffc00f08947 */ /* 0x004fea000383ffff */
[----:B------:R-:W-:Y:S05]  /*8f10*/  BRA `(.L_x_159) ;  /* 0xffffff9800c47947 */ /* 0x000fea000383ffff */
.L_x_46:
[----:B---3--:R-:W-:-:S07]  /*8f20*/  MOV R0, UR4 ;  /* 0x0000000400007c02 */ /* 0x008fce0008000f00 */
.L_x_160:
[----:B-1----:R1:W2:Y:S02]  /*8f30*/  SYNCS.PHASECHK.TRANS64.TRYWAIT P0, [R0+URZ], R3 ;  /* 0x00000003000075a7 */ /* 0x0022a400080011ff */
[----:B--2---:R-:W-:Y:S05]  /*8f40*/  @!P0 NANOSLEEP.SYNCS 0x989680 ;  /* 0x009896800000895d */ /* 0x004fea0003900000 */
[----:B------:R-:W2:Y:S02]  /*8f50*/  @!P0 SYNCS.PHASECHK.TRANS64 P0, [R0+URZ], R3 ;  /* 0x00000003000085a7 */ /* 0x000ea400080010ff */
[----:B--2---:R-:W-:Y:S05]  /*8f60*/  @!P0 BRA `(.L_x_160) ;  /* 0xfffffffc00f08947 */ /* 0x004fea000383ffff */
[----:B------:R-:W-:Y:S05]  /*8f70*/  BRA `(.L_x_161) ;  /* 0xffffff9800d07947 */ /* 0x000fea000383ffff */
.L_x_47:
[----:B---3--:R-:W-:-:S07]  /*8f80*/  MOV R0, UR4 ;  /* 0x0000000400007c02 */ /* 0x008fce0008000f00 */
.L_x_162:
[----:B-1----:R1:W2:Y:S02]  /*8f90*/  SYNCS.PHASECHK.TRANS64.TRYWAIT P0, [R0+URZ], R3 ;  /* 0x00000003000075a7 */ /* 0x0022a400080011ff */
[----:B--2---:R-:W-:Y:S05]  /*8fa0*/  @!P0 NANOSLEEP.SYNCS 0x989680 ;  /* 0x009896800000895d */ /* 0x004fea0003900000 */
[----:B------:R-:W2:Y:S02]  /*8fb0*/  @!P0 SYNCS.PHASECHK.TRANS64 P0, [R0+URZ], R3 ;  /* 0x00000003000085a7 */ /* 0x000ea400080010ff */
[----:B--2---:R-:W-:Y:S05]  /*8fc0*/  @!P0 BRA `(.L_x_162) ;  /* 0xfffffffc00f08947 */ /* 0x004fea000383ffff */
[----:B------:R-:W-:Y:S05]  /*8fd0*/  BRA `(.L_x_163) ;  /* 0xffffff9800dc7947 */ /* 0x000fea000383ffff */
.L_x_48:
[----:B---3--:R-:W-:-:S07]  /*8fe0*/  MOV R0, UR4 ;  /* 0x0000000400007c02 */ /* 0x008fce0008000f00 */
.L_x_164:
[----:B-1----:R1:W2:Y:S02]  /*8ff0*/  SYNCS.PHASECHK.TRANS64.TRYWAIT P0, [R0+URZ], R3 ;  /* 0x00000003000075a7 */ /* 0x0022a400080011ff */
[----:B--2---:R-:W-:Y:S05]  /*9000*/  @!P0 NANOSLEEP.SYNCS 0x989680 ;  /* 0x009896800000895d */ /* 0x004fea0003900000 */
[----:B------:R-:W2:Y:S02]  /*9010*/  @!P0 SYNCS.PHASECHK.TRANS64 P0, [R0+URZ], R3 ;  /* 0x00000003000085a7 */ /* 0x000ea400080010ff */
[----:B--2---:R-:W-:Y:S05]  /*9020*/  @!P0 BRA `(.L_x_164) ;  /* 0xfffffffc00f08947 */ /* 0x004fea000383ffff */
[----:B------:R-:W-:Y:S05]  /*9030*/  BRA `(.L_x_165) ;  /* 0xffffff9800e87947 */ /* 0x000fea000383ffff */
.L_x_49:
[----:B---3--:R-:W-:-:S07]  /*9040*/  MOV R0, UR4 ;  /* 0x0000000400007c02 */ /* 0x008fce0008000f00 */
.L_x_166:
[----:B-1----:R1:W2:Y:S02]  /*9050*/  SYNCS.PHASECHK.TRANS64.TRYWAIT P0, [R0+URZ], R3 ;  /* 0x00000003000075a7 */ /* 0x0022a400080011ff */
[----:B--2---:R-:W-:Y:S05]  /*9060*/  @!P0 NANOSLEEP.SYNCS 0x989680 ;  /* 0x009896800000895d */ /* 0x004fea0003900000 */
[----:B------:R-:W2:Y:S02]  /*9070*/  @!P0 SYNCS.PHASECHK.TRANS64 P0, [R0+URZ], R3 ;  /* 0x00000003000085a7 */ /* 0x000ea400080010ff */
[----:B--2---:R-:W-:Y:S05]  /*9080*/  @!P0 BRA `(.L_x_166) ;  /* 0xfffffffc00f08947 */ /* 0x004fea000383ffff */
[----:B------:R-:W-:Y:S05]  /*9090*/  BRA `(.L_x_167) ;  /* 0xffffff9800f47947 */ /* 0x000fea000383ffff */
.L_x_50:
[----:B---3--:R-:W-:-:S07]  /*90a0*/  MOV R0, UR4 ;  /* 0x0000000400007c02 */ /* 0x008fce0008000f00 */
.L_x_168:
[----:B-1----:R1:W2:Y:S02]  /*90b0*/  SYNCS.PHASECHK.TRANS64.TRYWAIT P0, [R0+URZ], R3 ;  /* 0x00000003000075a7 */ /* 0x0022a400080011ff */
[----:B--2---:R-:W-:Y:S05]  /*90c0*/  @!P0 NANOSLEEP.SYNCS 0x989680 ;  /* 0x009896800000895d */ /* 0x004fea0003900000 */
[----:B------:R-:W2:Y:S02]  /*90d0*/  @!P0 SYNCS.PHASECHK.TRANS64 P0, [R0+URZ], R3 ;  /* 0x00000003000085a7 */ /* 0x000ea400080010ff */
[----:B--2---:R-:W-:Y:S05]  /*90e0*/  @!P0 BRA `(.L_x_168) ;  /* 0xfffffffc00f08947 */ /* 0x004fea000383ffff */
[----:B------:R-:W-:Y:S05]  /*90f0*/  BRA `(.L_x_169) ;  /* 0xffffff9c00007947 */ /* 0x000fea000383ffff */
.L_x_53:
[----:B-1----:R1:W2:Y:S02]  /*9100*/  SYNCS.PHASECHK.TRANS64.TRYWAIT P0, [R0+URZ+0x120], R5 ;  /* 0x00012005000075a7 */ /* 0x0022a400080011ff */
[----:B--2---:R-:W-:Y:S05]  /*9110*/  @!P0 NANOSLEEP.SYNCS 0x989680 ;  /* 0x009896800000895d */ /* 0x004fea0003900000 */
[----:B------:R-:W2:Y:S02]  /*9120*/  @!P0 SYNCS.PHASECHK.TRANS64 P0, [R0+URZ+0x120], R5 ;  /* 0x00012005000085a7 */ /* 0x000ea400080010ff */
[----:B--2---:R-:W-:Y:S05]  /*9130*/  @!P0 BRA `(.L_x_53) ;  /* 0xfffffffc00f08947 */ /* 0x004fea000383ffff */
[----:B------:R-:W-:Y:S05]  /*9140*/  BRA `(.L_x_170) ;  /* 0xffffff9c00607947 */ /* 0x000fea000383ffff */
.L_x_54:
[----:B------:R-:W-:-:S07]  /*9150*/  MOV R0, UR5 ;  /* 0x0000000500007c02 */ /* 0x000fce0008000f00 */
.L_x_171:
[----:B-1----:R1:W2:Y:S02]  /*9160*/  SYNCS.PHASECHK.TRANS64.TRYWAIT P0, [R0+URZ+0xd0], R7 ;  /* 0x0000d007000075a7 */ /* 0x0022a400080011ff */
[----:B--2---:R-:W-:Y:S05]  /*9170*/  @!P0 NANOSLEEP.SYNCS 0x989680 ;  /* 0x009896800000895d */ /* 0x004fea0003900000 */
[----:B------:R-:W2:Y:S02]  /*9180*/  @!P0 SYNCS.PHASECHK.TRANS64 P0, [R0+URZ+0xd0], R7 ;  /* 0x0000d007000085a7 */ /* 0x000ea400080010ff */
[----:B--2---:R-:W-:Y:S05]  /*9190*/  @!P0 BRA `(.L_x_171) ;  /* 0xfffffffc00f08947 */ /* 0x004fea000383ffff */
[----:B------:R-:W-:Y:S05]  /*91a0*/  BRA `(.L_x_172) ;  /* 0xffffff9c00707947 */ /* 0x000fea000383ffff */
.L_x_55:
[----:B-1----:R1:W2:Y:S02]  /*91b0*/  SYNCS.PHASECHK.TRANS64.TRYWAIT P1, [R0+URZ+0xc0], R5 ;  /* 0x0000c005000075a7 */ /* 0x0022a400080211ff */
[----:B--2---:R-:W-:Y:S05]  /*91c0*/  @!P1 NANOSLEEP.SYNCS 0x989680 ;  /* 0x009896800000995d */ /* 0x004fea0003900000 */
[----:B------:R-:W2:Y:S02]  /*91d0*/  @!P1 SYNCS.PHASECHK.TRANS64 P1, [R0+URZ+0xc0], R5 ;  /* 0x0000c005000095a7 */ /* 0x000ea400080210ff */
[----:B--2---:R-:W-:Y:S05]  /*91e0*/  @!P1 BRA `(.L_x_55) ;  /* 0xfffffffc00f09947 */ /* 0x004fea000383ffff */
[----:B------:R-:W-:Y:S05]  /*91f0*/  BRA `(.L_x_173) ;  /* 0xffffff9c00a07947 */ /* 0x000fea000383ffff */
.L_x_58:
[----:B------:R-:W-:-:S07]  /*9200*/  MOV R0, UR5 ;  /* 0x0000000500007c02 */ /* 0x000fce0008000f00 */
.L_x_174:
[----:B-1----:R1:W2:Y:S02]  /*9210*/  SYNCS.PHASECHK.TRANS64.TRYWAIT P0, [R0+URZ+0xd0], R3 ;  /* 0x0000d003000075a7 */ /* 0x0022a400080011ff */
[----:B--2---:R-:W-:Y:S05]  /*9220*/  @!P0 NANOSLEEP.SYNCS 0x989680 ;  /* 0x009896800000895d */ /* 0x004fea0003900000 */
[----:B------:R-:W2:Y:S02]  /*9230*/  @!P0 SYNCS.PHASECHK.TRANS64 P0, [R0+URZ+0xd0], R3 ;  /* 0x0000d003000085a7 */ /* 0x000ea400080010ff */
[----:B--2---:R-:W-:Y:S05]  /*9240*/  @!P0 BRA `(.L_x_174) ;  /* 0xfffffffc00f08947 */ /* 0x004fea000383ffff */
[----:B------:R-:W-:Y:S05]  /*9250*/  BRA `(.L_x_57) ;  /* 0xffffff9c00f47947 */ /* 0x000fea000383ffff */
.L_x_67:
[----:B-1----:R-:W-:-:S04]  /*9260*/  MOV R4, UR4 ;  /* 0x0000000400047c02 */ /* 0x002fc80008000f00 */
[----:B------:R1:W2:Y:S03]  /*9270*/  SYNCS.PHASECHK.TRANS64.TRYWAIT P0, [R4+URZ+0x8], R5 ;  /* 0x00000805040075a7 */ /* 0x0002a600080011ff */
[----:B--2---:R-:W-:Y:S05]  /*9280*/  @!P0 NANOSLEEP.SYNCS 0x989680 ;  /* 0x009896800000895d */ /* 0x004fea0003900000 */
[----:B------:R-:W2:Y:S02]  /*9290*/  @!P0 SYNCS.PHASECHK.TRANS64 P0, [R4+URZ+0x8], R5 ;  /* 0x00000805040085a7 */ /* 0x000ea400080010ff */
[----:B--2---:R-:W-:Y:S05]  /*92a0*/  @!P0 BRA `(.L_x_67) ;  /* 0xfffffffc00ec8947 */ /* 0x004fea000383ffff */
[----:B------:R-:W-:Y:S05]  /*92b0*/  BRA `(.L_x_66) ;  /* 0xffffffa000a87947 */ /* 0x000fea000383ffff */
.L_x_69:
[----:B------:R-:W-:Y:S01]  /*92c0*/  BSSY B0, `(.L_x_175) ;  /* 0x0000006000007945 */ /* 0x000fe20003800000 */
[----:B------:R-:W-:-:S07]  /*92d0*/  MOV R15, 0xffffffff ;  /* 0xffffffff000f7802 */ /* 0x000fce0000000f00 */
[----:B-1---5:R-:W-:Y:S05]  /*92e0*/  WARPSYNC.COLLECTIVE R15, `(.L_x_176) ;  /* 0x000000000f0c7348 */ /* 0x022fea0003c00000 */
[----:B------:R-:W-:Y:S02]  /*92f0*/  ELECT P6, UR79, PT ;  /* 0x00000000004f782f */ /* 0x000fe400038c0000 */
[----:B------:R-:W-:Y:S01]  /*9300*/  MOV R14, UR79 ;  /* 0x0000004f000e7c02 */ /* 0x000fe20008000f00 */
[----:B-1---5:R-:W-:Y:S10]  /*9310*/  ENDCOLLECTIVE ;  /* 0x000000000000791b */ /* 0x022ff40003800000 */
.L_x_176:
[----:B------:R-:W-:Y:S05]  /*9320*/  BSYNC B0 ;  /* 0x0000000000007941 */ /* 0x000fea0003800000 */
.L_x_175:
[----:B------:R-:W-:Y:S05]  /*9330*/  BRA `(.L_x_177) ;  /* 0xffffffa000d87947 */ /* 0x000fea000383ffff */
.L_x_71:
[----:B-1----:R-:W-:-:S04]  /*9340*/  MOV R2, UR4 ;  /* 0x0000000400027c02 */ /* 0x002fc80008000f00 */
[----:B------:R1:W2:Y:S03]  /*9350*/  SYNCS.PHASECHK.TRANS64.TRYWAIT P0, [R2+URZ+0x8], R3 ;  /* 0x00000803020075a7 */ /* 0x0002a600080011ff */
[----:B--2---:R-:W-:Y:S05]  /*9360*/  @!P0 NANOSLEEP.SYNCS 0x989680 ;  /* 0x009896800000895d */ /* 0x004fea0003900000 */
[----:B------:R-:W2:Y:S02]  /*9370*/  @!P0 SYNCS.PHASECHK.TRANS64 P0, [R2+URZ+0x8], R3 ;  /* 0x00000803020085a7 */ /* 0x000ea400080010ff */
[----:B--2---:R-:W-:Y:S05]  /*9380*/  @!P0 BRA `(.L_x_71) ;  /* 0xfffffffc00ec8947 */ /* 0x004fea000383ffff */
[----:B------:R-:W-:Y:S05]  /*9390*/  BRA `(.L_x_70) ;  /* 0xffffffa000dc7947 */ /* 0x000fea000383ffff */
.L_x_72:
[----:B-1----:R1:W2:Y:S02]  /*93a0*/  SYNCS.PHASECHK.TRANS64.TRYWAIT P0, [R0+URZ+0xc0], R5 ;  /* 0x0000c005000075a7 */ /* 0x0022a400080011ff */
[----:B--2---:R-:W-:Y:S05]  /*93b0*/  @!P0 NANOSLEEP.SYNCS 0x989680 ;  /* 0x009896800000895d */ /* 0x004fea0003900000 */
[----:B------:R-:W2:Y:S02]  /*93c0*/  @!P0 SYNCS.PHASECHK.TRANS64 P0, [R0+URZ+0xc0], R5 ;  /* 0x0000c005000085a7 */ /* 0x000ea400080010ff */
[----:B--2---:R-:W-:Y:S05]  /*93d0*/  @!P0 BRA `(.L_x_72) ;  /* 0xfffffffc00f08947 */ /* 0x004fea000383ffff */
[----:B------:R-:W-:Y:S05]  /*93e0*/  BRA `(.L_x_178) ;  /* 0xffffffa400c07947 */ /* 0x000fea000383ffff */
.L_x_74:
[----:B------:R-:W-:-:S07]  /*93f0*/  MOV R0, UR7 ;  /* 0x0000000700007c02 */ /* 0x000fce0008000f00 */
.L_x_179:
[----:B-1----:R1:W2:Y:S02]  /*9400*/  SYNCS.PHASECHK.TRANS64.TRYWAIT P0, [R0+URZ+0x100], R5 ;  /* 0x00010005000075a7 */ /* 0x0022a400080011ff */
[----:B--2---:R-:W-:Y:S05]  /*9410*/  @!P0 NANOSLEEP.SYNCS 0x989680 ;  /* 0x009896800000895d */ /* 0x004fea0003900000 */
[----:B------:R-:W2:Y:S02]  /*9420*/  @!P0 SYNCS.PHASECHK.TRANS64 P0, [R0+URZ+0x100], R5 ;  /* 0x00010005000085a7 */ /* 0x000ea400080010ff */
[----:B--2---:R-:W-:Y:S05]  /*9430*/  @!P0 BRA `(.L_x_179) ;  /* 0xfffffffc00f08947 */ /* 0x004fea000383ffff */
[----:B------:R-:W-:Y:S05]  /*9440*/  BRA `(.L_x_180) ;  /* 0xffffffa8000c7947 */ /* 0x000fea000383ffff */
.L_x_77:
[----:B------:R-:W-:Y:S07]  /*9450*/  MOV R0, UR6 ;  /* 0x0000000600007c02 */ /* 0x000fee0008000f00 */
.L_x_181:
[----:B-1----:R1:W2:Y:S02]  /*9460*/  SYNCS.PHASECHK.TRANS64.TRYWAIT P0, [R0+URZ], R5 ;  /* 0x00000005000075a7 */ /* 0x0022a400080011ff */
[----:B--2---:R-:W-:Y:S05]  /*9470*/  @!P0 NANOSLEEP.SYNCS 0x989680 ;  /* 0x009896800000895d */ /* 0x004fea0003900000 */
[----:B------:R-:W2:Y:S02]  /*9480*/  @!P0 SYNCS.PHASECHK.TRANS64 P0, [R0+URZ], R5 ;  /* 0x00000005000085a7 */ /* 0x000ea400080010ff */
[----:B--2---:R-:W-:Y:S05]  /*9490*/  @!P0 BRA `(.L_x_181) ;  /* 0xfffffffc00f08947 */ /* 0x004fea000383ffff */
[----:B------:R-:W-:Y:S05]  /*94a0*/  BRA `(.L_x_76) ;  /* 0xffffffa800207947 */ /* 0x000fea000383ffff */
.L_x_81:
[----:B-1----:R-:W-:-:S07]  /*94b0*/  MOV R0, UR7 ;  /* 0x0000000700007c02 */ /* 0x002fce0008000f00 */
.L_x_182:
[----:B-1----:R1:W2:Y:S02]  /*94c0*/  SYNCS.PHASECHK.TRANS64.TRYWAIT P0, [R0+URZ], R3 ;  /* 0x00000003000075a7 */ /* 0x0022a400080011ff */
[----:B--2---:R-:W-:Y:S05]  /*94d0*/  @!P0 NANOSLEEP.SYNCS 0x989680 ;  /* 0x009896800000895d */ /* 0x004fea0003900000 */
[----:B------:R-:W2:Y:S02]  /*94e0*/  @!P0 SYNCS.PHASECHK.TRANS64 P0, [R0+URZ], R3 ;  /* 0x00000003000085a7 */ /* 0x000ea400080010ff */
[----:B--2---:R-:W-:Y:S05]  /*94f0*/  @!P0 BRA `(.L_x_182) ;  /* 0xfffffffc00f08947 */ /* 0x004fea000383ffff */
[----:B------:R-:W-:Y:S05]  /*9500*/  BRA `(.L_x_183) ;  /* 0xffffffac00147947 */ /* 0x000fea000383ffff */
.L_x_82:
[----:B------:R-:W-:-:S07]  /*9510*/  MOV R0, UR7 ;  /* 0x0000000700007c02 */ /* 0x000fce0008000f00 */
.L_x_184:
[----:B-1----:R1:W2:Y:S02]  /*9520*/  SYNCS.PHASECHK.TRANS64.TRYWAIT P0, [R0+URZ], R3 ;  /* 0x00000003000075a7 */ /* 0x0022a400080011ff */
[----:B--2---:R-:W-:Y:S05]  /*9530*/  @!P0 NANOSLEEP.SYNCS 0x989680 ;  /* 0x009896800000895d */ /* 0x004fea0003900000 */
[----:B------:R-:W2:Y:S02]  /*9540*/  @!P0 SYNCS.PHASECHK.TRANS64 P0, [R0+URZ], R3 ;  /* 0x00000003000085a7 */ /* 0x000ea400080010ff */
[----:B--2---:R-:W-:Y:S05]  /*9550*/  @!P0 BRA `(.L_x_184) ;  /* 0xfffffffc00f08947 */ /* 0x004fea000383ffff */
[----:B------:R-:W-:Y:S05]  /*9560*/  BRA `(.L_x_185) ;  /* 0xffffffac00207947 */ /* 0x000fea000383ffff */
.L_x_83:
[----:B------:R-:W-:-:S07]  /*9570*/  MOV R0, UR7 ;  /* 0x0000000700007c02 */ /* 0x000fce0008000f00 */
.L_x_186:
[----:B-1----:R1:W2:Y:S02]  /*9580*/  SYNCS.PHASECHK.TRANS64.TRYWAIT P0, [R0+URZ], R3 ;  /* 0x00000003000075a7 */ /* 0x0022a400080011ff */
[----:B--2---:R-:W-:Y:S05]  /*9590*/  @!P0 NANOSLEEP.SYNCS 0x989680 ;  /* 0x009896800000895d */ /* 0x004fea0003900000 */
[----:B------:R-:W2:Y:S02]  /*95a0*/  @!P0 SYNCS.PHASECHK.TRANS64 P0, [R0+URZ], R3 ;  /* 0x00000003000085a7 */ /* 0x000ea400080010ff */
[----:B--2---:R-:W-:Y:S05]  /*95b0*/  @!P0 BRA `(.L_x_186) ;  /* 0xfffffffc00f08947 */ /* 0x004fea000383ffff */
[----:B------:R-:W-:Y:S05]  /*95c0*/  BRA `(.L_x_187) ;  /* 0xffffffac002c7947 */ /* 0x000fea000383ffff */
.L_x_86:
[----:B------:R-:W-:-:S07]  /*95d0*/  MOV R0, UR5 ;  /* 0x0000000500007c02 */ /* 0x000fce0008000f00 */
.L_x_188:
[----:B-1----:R1:W2:Y:S02]  /*95e0*/  SYNCS.PHASECHK.TRANS64.TRYWAIT P1, [R0+URZ+0x140], R3 ;  /* 0x00014003000075a7 */ /* 0x0022a400080211ff */
[----:B--2---:R-:W-:Y:S05]  /*95f0*/  @!P1 NANOSLEEP.SYNCS 0x989680 ;  /* 0x009896800000995d */ /* 0x004fea0003900000 */
[----:B------:R-:W2:Y:S02]  /*9600*/  @!P1 SYNCS.PHASECHK.TRANS64 P1, [R0+URZ+0x140], R3 ;  /* 0x00014003000095a7 */ /* 0x000ea400080210ff */
[----:B--2---:R-:W-:Y:S05]  /*9610*/  @!P1 BRA `(.L_x_188) ;  /* 0xfffffffc00f09947 */ /* 0x004fea000383ffff */
[----:B------:R-:W-:Y:S05]  /*9620*/  BRA `(.L_x_189) ;  /* 0xffffffac00787947 */ /* 0x000fea000383ffff */
.L_x_91:
[----:B--2---:R2:W3:Y:S02]  /*9630*/  SYNCS.PHASECHK.TRANS64.TRYWAIT P0, [R0+URZ+0xc0], R3 ;  /* 0x0000c003000075a7 */ /* 0x0044e400080011ff */
[----:B---3--:R-:W-:Y:S05]  /*9640*/  @!P0 NANOSLEEP.SYNCS 0x989680 ;  /* 0x009896800000895d */ /* 0x008fea0003900000 */
[----:B------:R-:W3:Y:S02]  /*9650*/  @!P0 SYNCS.PHASECHK.TRANS64 P0, [R0+URZ+0xc0], R3 ;  /* 0x0000c003000085a7 */ /* 0x000ee400080010ff */
[----:B---3--:R-:W-:Y:S05]  /*9660*/  @!P0 BRA `(.L_x_91) ;  /* 0xfffffffc00f08947 */ /* 0x008fea000383ffff */
[----:B------:R-:W-:Y:S05]  /*9670*/  BRA `(.L_x_190) ;  /* 0xffffffb0007c7947 */ /* 0x000fea000383ffff */
.L_x_94:
[----:B------:R-:W-:Y:S07]  /*9680*/  MOV R0, UR4 ;  /* 0x0000000400007c02 */ /* 0x000fee0008000f00 */
.L_x_191:
[----:B--2---:R2:W3:Y:S02]  /*9690*/  SYNCS.PHASECHK.TRANS64.TRYWAIT P0, [R0+URZ+0xb8], R3 ;  /* 0x0000b803000075a7 */ /* 0x0044e400080011ff */
[----:B---3--:R-:W-:Y:S05]  /*96a0*/  @!P0 NANOSLEEP.SYNCS 0x989680 ;  /* 0x009896800000895d */ /* 0x008fea0003900000 */
[----:B------:R-:W3:Y:S02]  /*96b0*/  @!P0 SYNCS.PHASECHK.TRANS64 P0, [R0+URZ+0xb8], R3 ;  /* 0x0000b803000085a7 */ /* 0x000ee400080010ff */
[----:B---3--:R-:W-:Y:S05]  /*96c0*/  @!P0 BRA `(.L_x_191) ;  /* 0xfffffffc00f08947 */ /* 0x008fea000383ffff */
[----:B------:R-:W-:Y:S05]  /*96d0*/  BRA `(.L_x_93) ;  /* 0xffffffb4005c7947 */ /* 0x000fea000383ffff */
.L_x_97:
[----:B------:R-:W-:Y:S07]  /*96e0*/  MOV R3, UR4 ;  /* 0x0000000400037c02 */ /* 0x000fee0008000f00 */
.L_x_192:
[----:B-1----:R1:W2:Y:S02]  /*96f0*/  SYNCS.PHASECHK.TRANS64.TRYWAIT P0, [R3+URZ+0x90], R12 ;  /* 0x0000900c030075a7 */ /* 0x0022a400080011ff */
[----:B--2---:R-:W-:Y:S05]  /*9700*/  @!P0 NANOSLEEP.SYNCS 0x989680 ;  /* 0x009896800000895d */ /* 0x004fea0003900000 */
[----:B------:R-:W2:Y:S02]  /*9710*/  @!P0 SYNCS.PHASECHK.TRANS64 P0, [R3+URZ+0x90], R12 ;  /* 0x0000900c030085a7 */ /* 0x000ea400080010ff */
[----:B--2---:R-:W-:Y:S05]  /*9720*/  @!P0 BRA `(.L_x_192) ;  /* 0xfffffffc00f08947 */ /* 0x004fea000383ffff */
[----:B------:R-:W-:Y:S05]  /*9730*/  BRA `(.L_x_193) ;  /* 0xffffffb400d87947 */ /* 0x000fea000383ffff */
.L_x_98:
[----:B-1----:R-:W-:Y:S07]  /*9740*/  MOV R3, UR4 ;  /* 0x0000000400037c02 */ /* 0x002fee0008000f00 */
.L_x_194:
[----:B-1----:R1:W2:Y:S02]  /*9750*/  SYNCS.PHASECHK.TRANS64.TRYWAIT P0, [R3+URZ+0x98], R12 ;  /* 0x0000980c030075a7 */ /* 0x0022a400080011ff */
[----:B--2---:R-:W-:Y:S05]  /*9760*/  @!P0 NANOSLEEP.SYNCS 0x989680 ;  /* 0x009896800000895d */ /* 0x004fea0003900000 */
[----:B------:R-:W2:Y:S02]  /*9770*/  @!P0 SYNCS.PHASECHK.TRANS64 P0, [R3+URZ+0x98], R12 ;  /* 0x0000980c030085a7 */ /* 0x000ea400080010ff */
[----:B--2---:R-:W-:Y:S05]  /*9780*/  @!P0 BRA `(.L_x_194) ;  /* 0xfffffffc00f08947 */ /* 0x004fea000383ffff */
[----:B------:R-:W-:Y:S05]  /*9790*/  BRA `(.L_x_195) ;  /* 0xffffffb800347947 */ /* 0x000fea000383ffff */
.L_x_99:
[----:B-1----:R-:W-:Y:S07]  /*97a0*/  MOV R3, UR4 ;  /* 0x0000000400037c02 */ /* 0x002fee0008000f00 */
.L_x_196:
[----:B-1----:R1:W2:Y:S02]  /*97b0*/  SYNCS.PHASECHK.TRANS64.TRYWAIT P0, [R3+URZ+0xa0], R12 ;  /* 0x0000a00c030075a7 */ /* 0x0022a400080011ff */
[----:B--2---:R-:W-:Y:S05]  /*97c0*/  @!P0 NANOSLEEP.SYNCS 0x989680 ;  /* 0x009896800000895d */ /* 0x004fea0003900000 */
[----:B------:R-:W2:Y:S02]  /*97d0*/  @!P0 SYNCS.PHASECHK.TRANS64 P0, [R3+URZ+0xa0], R12 ;  /* 0x0000a00c030085a7 */ /* 0x000ea400080010ff */
[----:B--2---:R-:W-:Y:S05]  /*97e0*/  @!P0 BRA `(.L_x_196) ;  /* 0xfffffffc00f08947 */ /* 0x004fea000383ffff */
[----:B------:R-:W-:Y:S05]  /*97f0*/  BRA `(.L_x_197) ;  /* 0xffffffb800907947 */ /* 0x000fea000383ffff */
.L_x_100:
[----:B------:R-:W-:Y:S07]  /*9800*/  MOV R3, UR4 ;  /* 0x0000000400037c02 */ /* 0x000fee0008000f00 */
.L_x_198:
[----:B-1----:R1:W2:Y:S02]  /*9810*/  SYNCS.PHASECHK.TRANS64.TRYWAIT P0, [R3+URZ+0xa8], R12 ;  /* 0x0000a80c030075a7 */ /* 0x0022a400080011ff */
[----:B--2---:R-:W-:Y:S05]  /*9820*/  @!P0 NANOSLEEP.SYNCS 0x989680 ;  /* 0x009896800000895d */ /* 0x004fea0003900000 */
[----:B------:R-:W2:Y:S02]  /*9830*/  @!P0 SYNCS.PHASECHK.TRANS64 P0, [R3+URZ+0xa8], R12 ;  /* 0x0000a80c030085a7 */ /* 0x000ea400080010ff */
[----:B--2---:R-:W-:Y:S05]  /*9840*/  @!P0 BRA `(.L_x_198) ;  /* 0xfffffffc00f08947 */ /* 0x004fea000383ffff */
[----:B------:R-:W-:Y:S05]  /*9850*/  BRA `(.L_x_199) ;  /* 0xffffffbc00307947 */ /* 0x000fea000383ffff */
.L_x_102:
[----:B------:R-:W-:-:S07]  /*9860*/  MOV R0, UR4 ;  /* 0x0000000400007c02 */ /* 0x000fce0008000f00 */
.L_x_200:
[----:B-1----:R1:W3:Y:S02]  /*9870*/  SYNCS.PHASECHK.TRANS64.TRYWAIT P0, [R0+URZ+0x90], R3 ;  /* 0x00009003000075a7 */ /* 0x0022e400080011ff */
[----:B---3--:R-:W-:Y:S05]  /*9880*/  @!P0 NANOSLEEP.SYNCS 0x989680 ;  /* 0x009896800000895d */ /* 0x008fea0003900000 */
[----:B------:R-:W3:Y:S02]  /*9890*/  @!P0 SYNCS.PHASECHK.TRANS64 P0, [R0+URZ+0x90], R3 ;  /* 0x00009003000085a7 */ /* 0x000ee400080010ff */
[----:B---3--:R-:W-:Y:S05]  /*98a0*/  @!P0 BRA `(.L_x_200) ;  /* 0xfffffffc00f08947 */ /* 0x008fea000383ffff */
[----:B------:R-:W-:Y:S05]  /*98b0*/  BRA `(.L_x_201) ;  /* 0xffffffbc00b87947 */ /* 0x000fea000383ffff */
.L_x_103:
[----:B-1----:R-:W-:-:S07]  /*98c0*/  MOV R0, UR4 ;  /* 0x0000000400007c02 */ /* 0x002fce0008000f00 */
.L_x_202:
[----:B-1----:R1:W3:Y:S02]  /*98d0*/  SYNCS.PHASECHK.TRANS64.TRYWAIT P0, [R0+URZ+0x98], R3 ;  /* 0x00009803000075a7 */ /* 0x0022e400080011ff */
[----:B---3--:R-:W-:Y:S05]  /*98e0*/  @!P0 NANOSLEEP.SYNCS 0x989680 ;  /* 0x009896800000895d */ /* 0x008fea0003900000 */
[----:B------:R-:W3:Y:S02]  /*98f0*/  @!P0 SYNCS.PHASECHK.TRANS64 P0, [R0+URZ+0x98], R3 ;  /* 0x00009803000085a7 */ /* 0x000ee400080010ff */
[----:B---3--:R-:W-:Y:S05]  /*9900*/  @!P0 BRA `(.L_x_202) ;  /* 0xfffffffc00f08947 */ /* 0x008fea000383ffff */
[----:B------:R-:W-:Y:S05]  /*9910*/  BRA `(.L_x_203) ;  /* 0xffffffbc00a87947 */ /* 0x000fea000383ffff */
.L_x_104:
[----:B-1----:R-:W-:-:S07]  /*9920*/  MOV R0, UR4 ;  /* 0x0000000400007c02 */ /* 0x002fce0008000f00 */
.L_x_204:
[----:B-1----:R1:W3:Y:S02]  /*9930*/  SYNCS.PHASECHK.TRANS64.TRYWAIT P0, [R0+URZ+0xa0], R3 ;  /* 0x0000a003000075a7 */ /* 0x0022e400080011ff */
[----:B---3--:R-:W-:Y:S05]  /*9940*/  @!P0 NANOSLEEP.SYNCS 0x989680 ;  /* 0x009896800000895d */ /* 0x008fea0003900000 */
[----:B------:R-:W3:Y:S02]  /*9950*/  @!P0 SYNCS.PHASECHK.TRANS64 P0, [R0+URZ+0xa0], R3 ;  /* 0x0000a003000085a7 */ /* 0x000ee400080010ff */
[----:B---3--:R-:W-:Y:S05]  /*9960*/  @!P0 BRA `(.L_x_204) ;  /* 0xfffffffc00f08947 */ /* 0x008fea000383ffff */
[----:B------:R-:W-:Y:S05]  /*9970*/  BRA `(.L_x_205) ;  /* 0xffffffbc00987947 */ /* 0x000fea000383ffff */
.L_x_106:
[----:B--2---:R2:W3:Y:S02]  /*9980*/  SYNCS.PHASECHK.TRANS64.TRYWAIT P0, [R0+URZ+0xc0], R3 ;  /* 0x0000c003000075a7 */ /* 0x0044e400080011ff */
[----:B---3--:R-:W-:Y:S05]  /*9990*/  @!P0 NANOSLEEP.SYNCS 0x989680 ;  /* 0x009896800000895d */ /* 0x008fea0003900000 */
[----:B------:R-:W3:Y:S02]  /*99a0*/  @!P0 SYNCS.PHASECHK.TRANS64 P0, [R0+URZ+0xc0], R3 ;  /* 0x0000c003000085a7 */ /* 0x000ee400080010ff */
[----:B---3--:R-:W-:Y:S05]  /*99b0*/  @!P0 BRA `(.L_x_106) ;  /* 0xfffffffc00f08947 */ /* 0x008fea000383ffff */
[----:B------:R-:W-:Y:S05]  /*99c0*/  BRA `(.L_x_206) ;  /* 0xffffffc0006c7947 */ /* 0x000fea000383ffff */
.L_x_117:
[----:B-1----:R-:W-:Y:S04]  /*99d0*/  MOV R0, UR44 ;  /* 0x0000002c00007c02 */ /* 0x002fe80008000f00 */
[----:B------:R1:W2:Y:S03]  /*99e0*/  SYNCS.PHASECHK.TRANS64.TRYWAIT P1, [R0+URZ+0x70], R5 ;  /* 0x00007005000075a7 */ /* 0x0002a600080211ff */
[----:B--2---:R-:W-:Y:S05]  /*99f0*/  @!P1 NANOSLEEP.SYNCS 0x989680 ;  /* 0x009896800000995d */ /* 0x004fea0003900000 */
[----:B------:R-:W2:Y:S02]  /*9a00*/  @!P1 SYNCS.PHASECHK.TRANS64 P1, [R0+URZ+0x70], R5 ;  /* 0x00007005000095a7 */ /* 0x000ea400080210ff */
[----:B--2---:R-:W-:Y:S05]  /*9a10*/  @!P1 BRA `(.L_x_117) ;  /* 0xfffffffc00ec9947 */ /* 0x004fea000383ffff */
[----:B------:R-:W-:Y:S05]  /*9a20*/  BRA `(.L_x_116) ;  /* 0xffffffcc00647947 */ /* 0x000fea000383ffff */
.L_x_119:
[----:B-1----:R1:W4:Y:S02]  /*9a30*/  SYNCS.PHASECHK.TRANS64.TRYWAIT P0, [R78+URZ+0xe0], R3 ;  /* 0x0000e0034e0075a7 */ /* 0x00232400080011ff */
[----:B----4-:R-:W-:Y:S05]  /*9a40*/  @!P0 NANOSLEEP.SYNCS 0x989680 ;  /* 0x009896800000895d */ /* 0x010fea0003900000 */
[----:B------:R-:W4:Y:S02]  /*9a50*/  @!P0 SYNCS.PHASECHK.TRANS64 P0, [R78+URZ+0xe0], R3 ;  /* 0x0000e0034e0085a7 */ /* 0x000f2400080010ff */
[----:B----4-:R-:W-:Y:S05]  /*9a60*/  @!P0 BRA `(.L_x_119) ;  /* 0xfffffffc00f08947 */ /* 0x010fea000383ffff */
[----:B------:R-:W-:Y:S05]  /*9a70*/  BRA `(.L_x_118) ;  /* 0xffffffcc00847947 */ /* 0x000fea000383ffff */
.L_x_128:
[----:B--2---:R2:W3:Y:S02]  /*9a80*/  SYNCS.PHASECHK.TRANS64.TRYWAIT P0, [R3+URZ+0x70], R0 ;  /* 0x00007000030075a7 */ /* 0x0044e400080011ff */
[----:B---3--:R-:W-:Y:S05]  /*9a90*/  @!P0 NANOSLEEP.SYNCS 0x989680 ;  /* 0x009896800000895d */ /* 0x008fea0003900000 */
[----:B------:R-:W3:Y:S02]  /*9aa0*/  @!P0 SYNCS.PHASECHK.TRANS64 P0, [R3+URZ+0x70], R0 ;  /* 0x00007000030085a7 */ /* 0x000ee400080010ff */
[----:B---3--:R-:W-:Y:S05]  /*9ab0*/  @!P0 BRA `(.L_x_128) ;  /* 0xfffffffc00f08947 */ /* 0x008fea000383ffff */
[----:B------:R-:W-:Y:S05]  /*9ac0*/  BRA `(.L_x_127) ;  /* 0xffffffd400907947 */ /* 0x000fea000383ffff */
.L_x_136:
[----:B--2---:R2:W3:Y:S02]  /*9ad0*/  SYNCS.PHASECHK.TRANS64.TRYWAIT P0, [R87+URZ+0x70], R4 ;  /* 0x00007004570075a7 */ /* 0x0044e400080011ff */
[----:B---3--:R-:W-:Y:S05]  /*9ae0*/  @!P0 NANOSLEEP.SYNCS 0x989680 ;  /* 0x009896800000895d */ /* 0x008fea0003900000 */
[----:B------:R-:W3:Y:S02]  /*9af0*/  @!P0 SYNCS.PHASECHK.TRANS64 P0, [R87+URZ+0x70], R4 ;  /* 0x00007004570085a7 */ /* 0x000ee400080010ff */
[----:B---3--:R-:W-:Y:S05]  /*9b00*/  @!P0 BRA `(.L_x_136) ;  /* 0xfffffffc00f08947 */ /* 0x008fea000383ffff */
[----:B------:R-:W-:Y:S05]  /*9b10*/  BRA `(.L_x_135) ;  /* 0xffffffdc00ac7947 */ /* 0x000fea000383ffff */
.L_x_144:
[----:B--2---:R2:W3:Y:S02]  /*9b20*/  SYNCS.PHASECHK.TRANS64.TRYWAIT P0, [R92+URZ+0x70], R3 ;  /* 0x000070035c0075a7 */ /* 0x0044e400080011ff */
[----:B---3--:R-:W-:Y:S05]  /*9b30*/  @!P0 NANOSLEEP.SYNCS 0x989680 ;  /* 0x009896800000895d */ /* 0x008fea0003900000 */
[----:B------:R-:W3:Y:S02]  /*9b40*/  @!P0 SYNCS.PHASECHK.TRANS64 P0, [R92+URZ+0x70], R3 ;  /* 0x000070035c0085a7 */ /* 0x000ee400080010ff */
[----:B---3--:R-:W-:Y:S05]  /*9b50*/  @!P0 BRA `(.L_x_144) ;  /* 0xfffffffc00f08947 */ /* 0x008fea000383ffff */
[----:B------:R-:W-:Y:S05]  /*9b60*/  BRA `(.L_x_143) ;  /* 0xffffffe400c87947 */ /* 0x000fea000383ffff */
        .weak           $__internal_0_$__cuda_sm10x_tcgen05_guardrail_trap_col_being_dealloced_not_returned_by_alloc
        .type           $__internal_0_$__cuda_sm10x_tcgen05_guardrail_trap_col_being_dealloced_not_returned_by_alloc,@function
        .size           $__internal_0_$__cuda_sm10x_tcgen05_guardrail_trap_col_being_dealloced_not_returned_by_alloc,($__internal_1_$__cuda_sm10x_tcgen05_guardrail_trap_phase_invalid_during_alloc - $__internal_0_$__cuda_sm10x_tcgen05_guardrail_trap_col_being_dealloced_not_returned_by_alloc)
$__internal_0_$__cuda_sm10x_tcgen05_guardrail_trap_col_being_dealloced_not_returned_by_alloc:
[----:B------:R-:W-:Y:S05]  /*9b70*/  BPT.TRAP 0x1 ;  /* 0x000000040000795c */ /* 0x000fea0000300000 */
[----:B------:R-:W-:-:S04]  /*9b80*/  HFMA2 R3, -RZ, RZ, 0, 0 ;  /* 0x00000000ff037431 */ /* 0x000fc800000001ff */
[----:B------:R-:W-:Y:S05]  /*9b90*/  RET.REL.NODEC R2 `(_ZN7cutlass13device_kernelINS_4gemm6kernel13GemmUniversalIN4cute5tupleIJiiiiEEENS1_10collective13CollectiveMmaINS1_35MainloopSm100TmaUmmaWarpSpecializedILi7ELi2ELi4ENS5_IJNS4_1CILi4EEENSA_ILi2EEENSA_ILi1EEEEEEEENS5_IJNSA_ILi128EEESG_NSA_ILi64EEEEEENS_6half_tENS5_IJSD_llEEESJ_SK_NS4_8TiledMMAINS4_8MMA_AtomIJNS4_26SM100_MMA_F16BF16_2x1SM_SSISJ_SJ_fLi128ELi128ELNS4_4UMMA5MajorE1ELSP_1ELNSO_7ScaleInE0ELSQ_0EEEEEENS4_6LayoutINS5_IJSD_SD_SD_EEENS5_IJNSA_ILi0EEESV_SV_EEEEENS5_IJNS4_10UnderscoreESY_SY_EEEEENS4_28SM100_TMA_2SM_LOAD_MULTICASTENS4_14ComposedLayoutINS4_7SwizzleILi3ELi4ELi3EEENS4_18smem_ptr_flag_bitsILi16EEENST_INS5_IJSH_NSA_ILi8EEEEEENS5_IJSD_SH_EEEEEEEvNS4_8identityES11_S1B_vS1C_EENS_8epilogue10collective18CollectiveEpilogueINS1E_23Sm100TmaWarpSpecializedILi4ELi2ELi16ELb1ELb0EEEJNS5_IJSH_SG_SH_EEENS5_IJNST_ISH_SD_EENST_INS5_IJNSA_ILi16EEESC_EEES19_EEEEESJ_NS5_IJlSD_lEEESJ_S1P_NS1E_6fusion15FusionCallbacksIS1I_NS1Q_17LinearCombinationISJ_fSJ_fLNS_15FloatRoundStyleE2EEES1J_S1O_JEEENS4_5SM1004TMEM4LOAD26SM100_TMEM_LOAD_32dp32b16xENS4_13SM90_TMA_LOADENS12_INS13_ILi1ELi4ELi3EEES16_NST_INS5_IJS17_S1L_EEENS5_IJS1L_SD_EEEEEEENS4_39AutoVectorizingCopyWithAssumedAlignmentILi128EEENS4_14SM90_TMA_STOREES25_S27_S27_EEEvvEEEEvNT_6ParamsE) ;  /* 0xffffff6402187950 */ /* 0x000fea0003c3ffff */
        .weak           $__internal_1_$__cuda_sm10x_tcgen05_guardrail_trap_phase_invalid_during_alloc
        .type           $__internal_1_$__cuda_sm10x_tcgen05_guardrail_trap_phase_invalid_during_alloc,@function
        .size           $__internal_1_$__cuda_sm10x_tcgen05_guardrail_trap_phase_invalid_during_alloc,($__internal_2_$__cuda_sm10x_tcgen05_guardrail_trap_unallocated_columns_being_dealloced - $__internal_1_$__cuda_sm10x_tcgen05_guardrail_trap_phase_invalid_during_alloc)
$__internal_1_$__cuda_sm10x_tcgen05_guardrail_trap_phase_invalid_during_alloc:
[----:B------:R-:W-:Y:S05]  /*9ba0*/  BPT.TRAP 0x1 ;  /* 0x000000040000795c */ /* 0x000fea0000300000 */
[----:B------:R-:W-:-:S04]  /*9bb0*/  MOV R3, 0x0 ;  /* 0x0000000000037802 */ /* 0x000fc80000000f00 */
[----:B------:R-:W-:Y:S05]  /*9bc0*/  RET.REL.NODEC R2 `(_ZN7cutlass13device_kernelINS_4gemm6kernel13GemmUniversalIN4cute5tupleIJiiiiEEENS1_10collective13CollectiveMmaINS1_35MainloopSm100TmaUmmaWarpSpecializedILi7ELi2ELi4ENS5_IJNS4_1CILi4EEENSA_ILi2EEENSA_ILi1EEEEEEEENS5_IJNSA_ILi128EEESG_NSA_ILi64EEEEEENS_6half_tENS5_IJSD_llEEESJ_SK_NS4_8TiledMMAINS4_8MMA_AtomIJNS4_26SM100_MMA_F16BF16_2x1SM_SSISJ_SJ_fLi128ELi128ELNS4_4UMMA5MajorE1ELSP_1ELNSO_7ScaleInE0ELSQ_0EEEEEENS4_6LayoutINS5_IJSD_SD_SD_EEENS5_IJNSA_ILi0EEESV_SV_EEEEENS5_IJNS4_10UnderscoreESY_SY_EEEEENS4_28SM100_TMA_2SM_LOAD_MULTICASTENS4_14ComposedLayoutINS4_7SwizzleILi3ELi4ELi3EEENS4_18smem_ptr_flag_bitsILi16EEENST_INS5_IJSH_NSA_ILi8EEEEEENS5_IJSD_SH_EEEEEEEvNS4_8identityES11_S1B_vS1C_EENS_8epilogue10collective18CollectiveEpilogueINS1E_23Sm100TmaWarpSpecializedILi4ELi2ELi16ELb1ELb0EEEJNS5_IJSH_SG_SH_EEENS5_IJNST_ISH_SD_EENST_INS5_IJNSA_ILi16EEESC_EEES19_EEEEESJ_NS5_IJlSD_lEEESJ_S1P_NS1E_6fusion15FusionCallbacksIS1I_NS1Q_17LinearCombinationISJ_fSJ_fLNS_15FloatRoundStyleE2EEES1J_S1O_JEEENS4_5SM1004TMEM4LOAD26SM100_TMEM_LOAD_32dp32b16xENS4_13SM90_TMA_LOADENS12_INS13_ILi1ELi4ELi3EEES16_NST_INS5_IJS17_S1L_EEENS5_IJS1L_SD_EEEEEEENS4_39AutoVectorizingCopyWithAssumedAlignmentILi128EEENS4_14SM90_TMA_STOREES25_S27_S27_EEEvvEEEEvNT_6ParamsE) ;  /* 0xffffff64020c7950 */ /* 0x000fea0003c3ffff */
        .weak           $__internal_2_$__cuda_sm10x_tcgen05_guardrail_trap_unallocated_columns_being_dealloced
        .type           $__internal_2_$__cuda_sm10x_tcgen05_guardrail_trap_unallocated_columns_being_dealloced,@function
        .size           $__internal_2_$__cuda_sm10x_tcgen05_guardrail_trap_unallocated_columns_being_dealloced,(.L_x_208 - $__internal_2_$__cuda_sm10x_tcgen05_guardrail_trap_unallocated_columns_being_dealloced)
$__internal_2_$__cuda_sm10x_tcgen05_guardrail_trap_unallocated_columns_being_dealloced:
[----:B------:R-:W-:Y:S05]  /*9bd0*/  BPT.TRAP 0x1 ;  /* 0x000000040000795c */ /* 0x000fea0000300000 */
[----:B------:R-:W-:-:S04]  /*9be0*/  HFMA2 R3, -RZ, RZ, 0, 0 ;  /* 0x00000000ff037431 */ /* 0x000fc800000001ff */
[----:B------:R-:W-:Y:S05]  /*9bf0*/  RET.REL.NODEC R2 `(_ZN7cutlass13device_kernelINS_4gemm6kernel13GemmUniversalIN4cute5tupleIJiiiiEEENS1_10collective13CollectiveMmaINS1_35MainloopSm100TmaUmmaWarpSpecializedILi7ELi2ELi4ENS5_IJNS4_1CILi4EEENSA_ILi2EEENSA_ILi1EEEEEEEENS5_IJNSA_ILi128EEESG_NSA_ILi64EEEEEENS_6half_tENS5_IJSD_llEEESJ_SK_NS4_8TiledMMAINS4_8MMA_AtomIJNS4_26SM100_MMA_F16BF16_2x1SM_SSISJ_SJ_fLi128ELi128ELNS4_4UMMA5MajorE1ELSP_1ELNSO_7ScaleInE0ELSQ_0EEEEEENS4_6LayoutINS5_IJSD_SD_SD_EEENS5_IJNSA_ILi0EEESV_SV_EEEEENS5_IJNS4_10UnderscoreESY_SY_EEEEENS4_28SM100_TMA_2SM_LOAD_MULTICASTENS4_14ComposedLayoutINS4_7SwizzleILi3ELi4ELi3EEENS4_18smem_ptr_flag_bitsILi16EEENST_INS5_IJSH_NSA_ILi8EEEEEENS5_IJSD_SH_EEEEEEEvNS4_8identityES11_S1B_vS1C_EENS_8epilogue10collective18CollectiveEpilogueINS1E_23Sm100TmaWarpSpecializedILi4ELi2ELi16ELb1ELb0EEEJNS5_IJSH_SG_SH_EEENS5_IJNST_ISH_SD_EENST_INS5_IJNSA_ILi16EEESC_EEES19_EEEEESJ_NS5_IJlSD_lEEESJ_S1P_NS1E_6fusion15FusionCallbacksIS1I_NS1Q_17LinearCombinationISJ_fSJ_fLNS_15FloatRoundStyleE2EEES1J_S1O_JEEENS4_5SM1004TMEM4LOAD26SM100_TMEM_LOAD_32dp32b16xENS4_13SM90_TMA_LOADENS12_INS13_ILi1ELi4ELi3EEES16_NST_INS5_IJS17_S1L_EEENS5_IJS1L_SD_EEEEEEENS4_39AutoVectorizingCopyWithAssumedAlignmentILi128EEENS4_14SM90_TMA_STOREES25_S27_S27_EEEvvEEEEvNT_6ParamsE) ;  /* 0xffffff6402007950 */ /* 0x000fea0003c3ffff */
.L_x_207:
[----:B------:R-:W-:-:S00]  /*9c00*/  BRA `(.L_x_207) ;  /* 0xfffffffc00fc7947 */ /* 0x000fc0000383ffff */
[----:B------:R-:W-:-:S00]  /*9c10*/  NOP ;  /* 0x0000000000007918 */ /* 0x000fc00000000000 */
        /* <DEDUP_REMOVED lines=14> */
.L_x_208:


//--------------------- .nv.global.init           --------------------------
	.section	.nv.global.init,"aw",@progbits
.nv.global.init:
	.type		$str$27,@object
	.size		$str$27,($str$28 - $str$27)
$str$27:
        /*0000*/ 	.byte	0x28, 0x61, 0x64, 0x64, 0x72, 0x65, 0x73, 0x73, 0x20, 0x26, 0x20, 0x6d, 0x61, 0x73, 0x6b, 0x29
        /*0010*/ 	.byte	0x20, 0x3d, 0x3d, 0x20, 0x30, 0x00
	.type		$str$28,@object
	.size		$str$28,($str$26 - $str$28)
$str$28:
        /*0016*/ 	.byte	0x2f, 0x74, 0x6d, 0x70, 0x2f, 0x63, 0x75, 0x74, 0x6c, 0x61, 0x73, 0x73, 0x5f, 0x73, 0x77, 0x65
        /*0026*/ 	.byte	0x65, 0x70, 0x5f, 0x73, 0x72, 0x63, 0x2f, 0x69, 0x6e, 0x63, 0x6c, 0x75, 0x64, 0x65, 0x2f, 0x63
        /*0036*/ 	.byte	0x75, 0x74, 0x65, 0x2f, 0x70, 0x6f, 0x69, 0x6e, 0x74, 0x65, 0x72, 0x5f, 0x66, 0x6c, 0x61, 0x67
        /*0046*/ 	.byte	0x67, 0x65, 0x64, 0x2e, 0x68, 0x70, 0x70, 0x00
	.type		$str$26,@object
	.size		$str$26,($str$25 - $str$26)
$str$26:
        /*004e*/ 	.byte	0x2f, 0x74, 0x6d, 0x70, 0x2f, 0x63, 0x75, 0x74, 0x6c, 0x61, 0x73, 0x73, 0x5f, 0x73, 0x77, 0x65
        /*005e*/ 	.byte	0x65, 0x70, 0x5f, 0x73, 0x72, 0x63, 0x2f, 0x69, 0x6e, 0x63, 0x6c, 0x75, 0x64, 0x65, 0x2f, 0x63
        /*006e*/ 	.byte	0x75, 0x74, 0x65, 0x2f, 0x61, 0x74, 0x6f, 0x6d, 0x2f, 0x63, 0x6f, 0x70, 0x79, 0x5f, 0x74, 0x72
        /*007e*/ 	.byte	0x61, 0x69, 0x74, 0x73, 0x5f, 0x73, 0x6d, 0x31, 0x30, 0x30, 0x2e, 0x68, 0x70, 0x70, 0x00
	.type		$str$25,@object
	.size		$str$25,(__unnamed_1 - $str$25)
$str$25:
        /*008d*/ 	.byte	0x28, 0x28, 0x75, 0x69, 0x6e, 0x74, 0x33, 0x32, 0x5f, 0x74, 0x28, 0x74, 0x68, 0x72, 0x65, 0x61
        /*009d*/ 	.byte	0x64, 0x49, 0x64, 0x78, 0x2e, 0x78, 0x29, 0x20, 0x2f, 0x20, 0x33, 0x32, 0x29, 0x20, 0x25, 0x20
        /*00ad*/ 	.byte	0x34, 0x29, 0x20, 0x3d, 0x3d, 0x20, 0x28, 0x28, 0x28, 0x74, 0x6d, 0x65, 0x6d, 0x5f, 0x61, 0x64
        /*00bd*/ 	.byte	0x64, 0x72, 0x20, 0x3e, 0x3e, 0x20, 0x31, 0x36, 0x29, 0x20, 0x2f, 0x20, 0x33, 0x32, 0x29, 0x20
        /*00cd*/ 	.byte	0x25, 0x20, 0x34, 0x29, 0x00
	.type		__unnamed_1,@object
	.size		__unnamed_1,(__unnamed_2 - __unnamed_1)
__unnamed_1:
        /*00d2*/ 	.byte	0x61, 0x75, 0x74, 0x6f, 0x20, 0x63, 0x75, 0x74, 0x65, 0x3a, 0x3a, 0x61, 0x73, 0x5f, 0x70, 0x6f
        /* <DEDUP_REMOVED lines=24> */
        /*0262*/ 	.byte	0x34, 0x38, 0x3e, 0x3e, 0x3e, 0x3e, 0x5d, 0x00
	.type		__unnamed_2,@object
	.size		__unnamed_2,(.L_2 - __unnamed_2)
__unnamed_2:
        /* <DEDUP_REMOVED lines=40> */
        /*04ea*/ 	.byte	0x3a, 0x3a, 0x43, 0x3c, 0x30, 0x3e, 0x3e, 0x3e, 0x3e, 0x5d, 0x00
.L_2:


//--------------------- .nv.shared._ZN7cutlass13device_kernelINS_4gemm6kernel13GemmUniversalIN4cute5tupleIJiiiiEEENS1_10collective13CollectiveMmaINS1_35MainloopSm100TmaUmmaWarpSpecializedILi7ELi2ELi4ENS5_IJNS4_1CILi4EEENSA_ILi2EEENSA_ILi1EEEEEEEENS5_IJNSA_ILi128EEESG_NSA_ILi64EEEEEENS_6half_tENS5_IJSD_llEEESJ_SK_NS4_8TiledMMAINS4_8MMA_AtomIJNS4_26SM100_MMA_F16BF16_2x1SM_SSISJ_SJ_fLi128ELi128ELNS4_4UMMA5MajorE1ELSP_1ELNSO_7ScaleInE0ELSQ_0EEEEEENS4_6LayoutINS5_IJSD_SD_SD_EEENS5_IJNSA_ILi0EEESV_SV_EEEEENS5_IJNS4_10UnderscoreESY_SY_EEEEENS4_28SM100_TMA_2SM_LOAD_MULTICASTENS4_14ComposedLayoutINS4_7SwizzleILi3ELi4ELi3EEENS4_18smem_ptr_flag_bitsILi16EEENST_INS5_IJSH_NSA_ILi8EEEEEENS5_IJSD_SH_EEEEEEEvNS4_8identityES11_S1B_vS1C_EENS_8epilogue10collective18CollectiveEpilogueINS1E_23Sm100TmaWarpSpecializedILi4ELi2ELi16ELb1ELb0EEEJNS5_IJSH_SG_SH_EEENS5_IJNST_ISH_SD_EENST_INS5_IJNSA_ILi16EEESC_EEES19_EEEEESJ_NS5_IJlSD_lEEESJ_S1P_NS1E_6fusion15FusionCallbacksIS1I_NS1Q_17LinearCombinationISJ_fSJ_fLNS_15FloatRoundStyleE2EEES1J_S1O_JEEENS4_5SM1004TMEM4LOAD26SM100_TMEM_LOAD_32dp32b16xENS4_13SM90_TMA_LOADENS12_INS13_ILi1ELi4ELi3EEES16_NST_INS5_IJS17_S1L_EEENS5_IJS1L_SD_EEEEEEENS4_39AutoVectorizingCopyWithAssumedAlignmentILi128EEENS4_14SM90_TMA_STOREES25_S27_S27_EEEvvEEEEvNT_6ParamsE --------------------------
	.section	.nv.shared._ZN7cutlass13device_kernelINS_4gemm6kernel13GemmUniversalIN4cute5tupleIJiiiiEEENS1_10collective13CollectiveMmaINS1_35MainloopSm100TmaUmmaWarpSpecializedILi7ELi2ELi4ENS5_IJNS4_1CILi4EEENSA_ILi2EEENSA_ILi1EEEEEEEENS5_IJNSA_ILi128EEESG_NSA_ILi64EEEEEENS_6half_tENS5_IJSD_llEEESJ_SK_NS4_8TiledMMAINS4_8MMA_AtomIJNS4_26SM100_MMA_F16BF16_2x1SM_SSISJ_SJ_fLi128ELi128ELNS4_4UMMA5MajorE1ELSP_1ELNSO_7ScaleInE0ELSQ_0EEEEEENS4_6LayoutINS5_IJSD_SD_SD_EEENS5_IJNSA_ILi0EEESV_SV_EEEEENS5_IJNS4_10UnderscoreESY_SY_EEEEENS4_28SM100_TMA_2SM_LOAD_MULTICASTENS4_14ComposedLayoutINS4_7SwizzleILi3ELi4ELi3EEENS4_18smem_ptr_flag_bitsILi16EEENST_INS5_IJSH_NSA_ILi8EEEEEENS5_IJSD_SH_EEEEEEEvNS4_8identityES11_S1B_vS1C_EENS_8epilogue10collective18CollectiveEpilogueINS1E_23Sm100TmaWarpSpecializedILi4ELi2ELi16ELb1ELb0EEEJNS5_IJSH_SG_SH_EEENS5_IJNST_ISH_SD_EENST_INS5_IJNSA_ILi16EEESC_EEES19_EEEEESJ_NS5_IJlSD_lEEESJ_S1P_NS1E_6fusion15FusionCallbacksIS1I_NS1Q_17LinearCombinationISJ_fSJ_fLNS_15FloatRoundStyleE2EEES1J_S1O_JEEENS4_5SM1004TMEM4LOAD26SM100_TMEM_LOAD_32dp32b16xENS4_13SM90_TMA_LOADENS12_INS13_ILi1ELi4ELi3EEES16_NST_INS5_IJS17_S1L_EEENS5_IJS1L_SD_EEEEEEENS4_39AutoVectorizingCopyWithAssumedAlignmentILi128EEENS4_14SM90_TMA_STOREES25_S27_S27_EEEvvEEEEvNT_6ParamsE,"aw",@nobits
	.sectionflags	@""
	.align	16
	.zero		1024


//--------------------- .nv.shared.reserved.0     --------------------------
	.section	.nv.shared.reserved.0,"aw",@nobits
	.weak		__nv_reservedSMEM_offset_0_alias
	.size		__nv_reservedSMEM_offset_0_alias, 0, 64
	.other		__nv_reservedSMEM_offset_0_alias,@"STO_CUDA_RESERVED_SHARED STV_DEFAULT"
__nv_reservedSMEM_offset_0_alias:
	.zero		0
.nv.shared.reserved.0:
	.zero		64
	.weak		__nv_reservedSMEM_tcgen05_partition
	.type		__nv_reservedSMEM_tcgen05_partition,@object
	.size		__nv_reservedSMEM_tcgen05_partition,(.L_0 - __nv_reservedSMEM_tcgen05_partition)
__nv_reservedSMEM_tcgen05_partition:
	.zero		32
.L_0:


//--------------------- .nv.global                --------------------------
	.section	.nv.global,"aw",@nobits
.nv.global:
	.type		_ZN40_INTERNAL_4ced4cd8_4_k_cu_163987be_367554cute1_E,@object
	.size		_ZN40_INTERNAL_4ced4cd8_4_k_cu_163987be_367554cute1_E,(_ZN40_INTERNAL_4ced4cd8_4_k_cu_163987be_367554cuda3std3__45__cpo6cbeginE - _ZN40_INTERNAL_4ced4cd8_4_k_cu_163987be_367554cute1_E)
_ZN40_INTERNAL_4ced4cd8_4_k_cu_163987be_367554cute1_E:
	.zero		1
	.type		_ZN40_INTERNAL_4ced4cd8_4_k_cu_163987be_367554cuda3std3__45__cpo6cbeginE,@object
	.size		_ZN40_INTERNAL_4ced4cd8_4_k_cu_163987be_367554cuda3std3__45__cpo6cbeginE,(_ZN40_INTERNAL_4ced4cd8_4_k_cu_163987be_367554cuda3std3__48in_placeE - _ZN40_INTERNAL_4ced4cd8_4_k_cu_163987be_367554cuda3std3__45__cpo6cbeginE)
_ZN40_INTERNAL_4ced4cd8_4_k_cu_163987be_367554cuda3std3__45__cpo6cbeginE:
	.zero		1
	.type		_ZN40_INTERNAL_4ced4cd8_4_k_cu_163987be_367554cuda3std3__48in_placeE,@object
	.size		_ZN40_INTERNAL_4ced4cd8_4_k_cu_163987be_367554cuda3std3__48in_placeE,(_ZN40_INTERNAL_4ced4cd8_4_k_cu_163987be_367554cuda3std6ranges3__45__cpo9iter_moveE - _ZN40_INTERNAL_4ced4cd8_4_k_cu_163987be_367554cuda3std3__48in_placeE)
_ZN40_INTERNAL_4ced4cd8_4_k_cu_163987be_367554cuda3std3__48in_placeE:
	.zero		1
	.type		_ZN40_INTERNAL_4ced4cd8_4_k_cu_163987be_367554cuda3std6ranges3__45__cpo9iter_moveE,@object
	.size		_ZN40_INTERNAL_4ced4cd8_4_k_cu_163987be_367554cuda3std6ranges3__45__cpo9iter_moveE,(_ZN40_INTERNAL_4ced4cd8_4_k_cu_163987be_367554cuda3std3__45__cpo5beginE - _ZN40_INTERNAL_4ced4cd8_4_k_cu_163987be_367554cuda3std6ranges3__45__cpo9iter_moveE)
_ZN40_INTERNAL_4ced4cd8_4_k_cu_163987be_367554cuda3std6ranges3__45__cpo9iter_moveE:
	.zero		1
	.type		_ZN40_INTERNAL_4ced4cd8_4_k_cu_163987be_367554cuda3std3__45__cpo5beginE,@object
	.size		_ZN40_INTERNAL_4ced4cd8_4_k_cu_163987be_367554cuda3std3__45__cpo5beginE,(_ZN40_INTERNAL_4ced4cd8_4_k_cu_163987be_367554cuda3std3__442_GLOBAL__N__4ced4cd8_4_k_cu_163987be_367556ignoreE - _ZN40_INTERNAL_4ced4cd8_4_k_cu_163987be_367554cuda3std3__45__cpo5beginE)
_ZN40_INTERNAL_4ced4cd8_4_k_cu_163987be_367554cuda3std3__45__cpo5beginE:
	.zero		1
	.type		_ZN40_INTERNAL_4ced4cd8_4_k_cu_163987be_367554cuda3std3__442_GLOBAL__N__4ced4cd8_4_k_cu_163987be_367556ignoreE,@object
	.size		_ZN40_INTERNAL_4ced4cd8_4_k_cu_163987be_367554cuda3std3__442_GLOBAL__N__4ced4cd8_4_k_cu_163987be_367556ignoreE,(_ZN40_INTERNAL_4ced4cd8_4_k_cu_163987be_367554cute7productE - _ZN40_INTERNAL_4ced4cd8_4_k_cu_163987be_367554cuda3std3__442_GLOBAL__N__4ced4cd8_4_k_cu_163987be_367556ignoreE)
_ZN40_INTERNAL_4ced4cd8_4_k_cu_163987be_367554cuda3std3__442_GLOBAL__N__4ced4cd8_4_k_cu_163987be_367556ignoreE:
	.zero		1
	.type		_ZN40_INTERNAL_4ced4cd8_4_k_cu_163987be_367554cute7productE,@object
	.size		_ZN40_INTERNAL_4ced4cd8_4_k_cu_163987be_367554cute7productE,(_ZN40_INTERNAL_4ced4cd8_4_k_cu_163987be_367554cuda3std3__45__cpo3endE - _ZN40_INTERNAL_4ced4cd8_4_k_cu_163987be_367554cute7productE)
_ZN40_INTERNAL_4ced4cd8_4_k_cu_163987be_367554cute7productE:
	.zero		1
	.type		_ZN40_INTERNAL_4ced4cd8_4_k_cu_163987be_367554cuda3std3__45__cpo3endE,@object
	.size		_ZN40_INTERNAL_4ced4cd8_4_k_cu_163987be_367554cuda3std3__45__cpo3endE,(_ZN40_INTERNAL_4ced4cd8_4_k_cu_163987be_367554cuda3std3__419piecewise_constructE - _ZN40_INTERNAL_4ced4cd8_4_k_cu_163987be_367554cuda3std3__45__cpo3endE)
_ZN40_INTERNAL_4ced4cd8_4_k_cu_163987be_367554cuda3std3__45__cpo3endE:
	.zero		1
	.type		_ZN40_INTERNAL_4ced4cd8_4_k_cu_163987be_367554cuda3std3__419piecewise_constructE,@object
	.size		_ZN40_INTERNAL_4ced4cd8_4_k_cu_163987be_367554cuda3std3__419piecewise_constructE,(_ZN40_INTERNAL_4ced4cd8_4_k_cu_163987be_367554cuda3std3__45__cpo4cendE - _ZN40_INTERNAL_4ced4cd8_4_k_cu_163987be_367554cuda3std3__419piecewise_constructE)
_ZN40_INTERNAL_4ced4cd8_4_k_cu_163987be_367554cuda3std3__419piecewise_constructE:
	.zero		1
	.type		_ZN40_INTERNAL_4ced4cd8_4_k_cu_163987be_367554cuda3std3__45__cpo4cendE,@object
	.size		_ZN40_INTERNAL_4ced4cd8_4_k_cu_163987be_367554cuda3std3__45__cpo4cendE,(_ZN40_INTERNAL_4ced4cd8_4_k_cu_163987be_367554cuda3std6ranges3__45__cpo4swapE - _ZN40_INTERNAL_4ced4cd8_4_k_cu_163987be_367554cuda3std3__45__cpo4cendE)
_ZN40_INTERNAL_4ced4cd8_4_k_cu_163987be_367554cuda3std3__45__cpo4cendE:
	.zero		1
	.type		_ZN40_INTERNAL_4ced4cd8_4_k_cu_163987be_367554cuda3std6ranges3__45__cpo4swapE,@object
	.size		_ZN40_INTERNAL_4ced4cd8_4_k_cu_163987be_367554cuda3std6ranges3__45__cpo4swapE,(.L_10 - _ZN40_INTERNAL_4ced4cd8_4_k_cu_163987be_367554cuda3std6ranges3__45__cpo4swapE)
_ZN40_INTERNAL_4ced4cd8_4_k_cu_163987be_367554cuda3std6ranges3__45__cpo4swapE:
	.zero		1
.L_10:


//--------------------- .nv.constant0._ZN7cutlass13device_kernelINS_4gemm6kernel13GemmUniversalIN4cute5tupleIJiiiiEEENS1_10collective13CollectiveMmaINS1_35MainloopSm100TmaUmmaWarpSpecializedILi7ELi2ELi4ENS5_IJNS4_1CILi4EEENSA_ILi2EEENSA_ILi1EEEEEEEENS5_IJNSA_ILi128EEESG_NSA_ILi64EEEEEENS_6half_tENS5_IJSD_llEEESJ_SK_NS4_8TiledMMAINS4_8MMA_AtomIJNS4_26SM100_MMA_F16BF16_2x1SM_SSISJ_SJ_fLi128ELi128ELNS4_4UMMA5MajorE1ELSP_1ELNSO_7ScaleInE0ELSQ_0EEEEEENS4_6LayoutINS5_IJSD_SD_SD_EEENS5_IJNSA_ILi0EEESV_SV_EEEEENS5_IJNS4_10UnderscoreESY_SY_EEEEENS4_28SM100_TMA_2SM_LOAD_MULTICASTENS4_14ComposedLayoutINS4_7SwizzleILi3ELi4ELi3EEENS4_18smem_ptr_flag_bitsILi16EEENST_INS5_IJSH_NSA_ILi8EEEEEENS5_IJSD_SH_EEEEEEEvNS4_8identityES11_S1B_vS1C_EENS_8epilogue10collective18CollectiveEpilogueINS1E_23Sm100TmaWarpSpecializedILi4ELi2ELi16ELb1ELb0EEEJNS5_IJSH_SG_SH_EEENS5_IJNST_ISH_SD_EENST_INS5_IJNSA_ILi16EEESC_EEES19_EEEEESJ_NS5_IJlSD_lEEESJ_S1P_NS1E_6fusion15FusionCallbacksIS1I_NS1Q_17LinearCombinationISJ_fSJ_fLNS_15FloatRoundStyleE2EEES1J_S1O_JEEENS4_5SM1004TMEM4LOAD26SM100_TMEM_LOAD_32dp32b16xENS4_13SM90_TMA_LOADENS12_INS13_ILi1ELi4ELi3EEES16_NST_INS5_IJS17_S1L_EEENS5_IJS1L_SD_EEEEEEENS4_39AutoVectorizingCopyWithAssumedAlignmentILi128EEENS4_14SM90_TMA_STOREES25_S27_S27_EEEvvEEEEvNT_6ParamsE --------------------------
	.section	.nv.constant0._ZN7cutlass13device_kernelINS_4gemm6kernel13GemmUniversalIN4cute5tupleIJiiiiEEENS1_10collective13CollectiveMmaINS1_35MainloopSm100TmaUmmaWarpSpecializedILi7ELi2ELi4ENS5_IJNS4_1CILi4EEENSA_ILi2EEENSA_ILi1EEEEEEEENS5_IJNSA_ILi128EEESG_NSA_ILi64EEEEEENS_6half_tENS5_IJSD_llEEESJ_SK_NS4_8TiledMMAINS4_8MMA_AtomIJNS4_26SM100_MMA_F16BF16_2x1SM_SSISJ_SJ_fLi128ELi128ELNS4_4UMMA5MajorE1ELSP_1ELNSO_7ScaleInE0ELSQ_0EEEEEENS4_6LayoutINS5_IJSD_SD_SD_EEENS5_IJNSA_ILi0EEESV_SV_EEEEENS5_IJNS4_10UnderscoreESY_SY_EEEEENS4_28SM100_TMA_2SM_LOAD_MULTICASTENS4_14ComposedLayoutINS4_7SwizzleILi3ELi4ELi3EEENS4_18smem_ptr_flag_bitsILi16EEENST_INS5_IJSH_NSA_ILi8EEEEEENS5_IJSD_SH_EEEEEEEvNS4_8identityES11_S1B_vS1C_EENS_8epilogue10collective18CollectiveEpilogueINS1E_23Sm100TmaWarpSpecializedILi4ELi2ELi16ELb1ELb0EEEJNS5_IJSH_SG_SH_EEENS5_IJNST_ISH_SD_EENST_INS5_IJNSA_ILi16EEESC_EEES19_EEEEESJ_NS5_IJlSD_lEEESJ_S1P_NS1E_6fusion15FusionCallbacksIS1I_NS1Q_17LinearCombinationISJ_fSJ_fLNS_15FloatRoundStyleE2EEES1J_S1O_JEEENS4_5SM1004TMEM4LOAD26SM100_TMEM_LOAD_32dp32b16xENS4_13SM90_TMA_LOADENS12_INS13_ILi1ELi4ELi3EEES16_NST_INS5_IJS17_S1L_EEENS5_IJS1L_SD_EEEEEEENS4_39AutoVectorizingCopyWithAssumedAlignmentILi128EEENS4_14SM90_TMA_STOREES25_S27_S27_EEEvvEEEEvNT_6ParamsE,"a",@progbits
	.sectionflags	@""
	.align	4
.nv.constant0._ZN7cutlass13device_kernelINS_4gemm6kernel13GemmUniversalIN4cute5tupleIJiiiiEEENS1_10collective13CollectiveMmaINS1_35MainloopSm100TmaUmmaWarpSpecializedILi7ELi2ELi4ENS5_IJNS4_1CILi4EEENSA_ILi2EEENSA_ILi1EEEEEEEENS5_IJNSA_ILi128EEESG_NSA_ILi64EEEEEENS_6half_tENS5_IJSD_llEEESJ_SK_NS4_8TiledMMAINS4_8MMA_AtomIJNS4_26SM100_MMA_F16BF16_2x1SM_SSISJ_SJ_fLi128ELi128ELNS4_4UMMA5MajorE1ELSP_1ELNSO_7ScaleInE0ELSQ_0EEEEEENS4_6LayoutINS5_IJSD_SD_SD_EEENS5_IJNSA_ILi0EEESV_SV_EEEEENS5_IJNS4_10UnderscoreESY_SY_EEEEENS4_28SM100_TMA_2SM_LOAD_MULTICASTENS4_14ComposedLayoutINS4_7SwizzleILi3ELi4ELi3EEENS4_18smem_ptr_flag_bitsILi16EEENST_INS5_IJSH_NSA_ILi8EEEEEENS5_IJSD_SH_EEEEEEEvNS4_8identityES11_S1B_vS1C_EENS_8epilogue10collective18CollectiveEpilogueINS1E_23Sm100TmaWarpSpecializedILi4ELi2ELi16ELb1ELb0EEEJNS5_IJSH_SG_SH_EEENS5_IJNST_ISH_SD_EENST_INS5_IJNSA_ILi16EEESC_EEES19_EEEEESJ_NS5_IJlSD_lEEESJ_S1P_NS1E_6fusion15FusionCallbacksIS1I_NS1Q_17LinearCombinationISJ_fSJ_fLNS_15FloatRoundStyleE2EEES1J_S1O_JEEENS4_5SM1004TMEM4LOAD26SM100_TMEM_LOAD_32dp32b16xENS4_13SM90_TMA_LOADENS12_INS13_ILi1ELi4ELi3EEES16_NST_INS5_IJS17_S1L_EEENS5_IJS1L_SD_EEEEEEENS4_39AutoVectorizingCopyWithAssumedAlignmentILi128EEENS4_14SM90_TMA_STOREES25_S27_S27_EEEvvEEEEvNT_6ParamsE:
	.zero		2944


//--------------------- SYMBOLS --------------------------

	.type		.nv.reservedSmem.offset0,@object
	.size		.nv.reservedSmem.offset0,0x4
	.type		.nv.reservedSmem.cap,@object
	.size		.nv.reservedSmem.cap,0x4
	.type		__assertfail,@function
